def matmul_kernel(
    a_ptr,
    b_ptr,
    c_ptr,
    M,
    N,
    K,
    stride_am,
    stride_ak,
    stride_bk,
    stride_bn,
    stride_cm,
    stride_cn,
    BLOCK_M: tl.constexpr,
    BLOCK_N: tl.constexpr,
    BLOCK_K: tl.constexpr,
    GROUP_M: tl.constexpr,
):
    pid = tl.program_id(axis=0)
    num_pid_m = tl.cdiv(M, BLOCK_M)
    num_pid_n = tl.cdiv(N, BLOCK_N)
    num_pid_in_group = GROUP_M * num_pid_n
    group_id = pid // num_pid_in_group
    first_pid_m = group_id * GROUP_M
    group_size_m = min(num_pid_m - first_pid_m, GROUP_M)
    pid_m = first_pid_m + ((pid % num_pid_in_group) % group_size_m)
    pid_n = (pid % num_pid_in_group) // group_size_m

    offs_am = (pid_m * BLOCK_M + tl.arange(0, BLOCK_M)) % M
    offs_bn = (pid_n * BLOCK_N + tl.arange(0, BLOCK_N)) % N
    offs_k = tl.arange(0, BLOCK_K)
    a_ptrs = a_ptr + offs_am[:, None] * stride_am + offs_k[None, :] * stride_ak
    b_ptrs = b_ptr + offs_k[:, None] * stride_bk + offs_bn[None, :] * stride_bn

    acc = tl.zeros((BLOCK_M, BLOCK_N), dtype=tl.float32)
    for kk in range(0, tl.cdiv(K, BLOCK_K)):
        a = tl.load(a_ptrs, mask=offs_k[None, :] < K - kk * BLOCK_K, other=0.0)
        b = tl.load(b_ptrs, mask=offs_k[:, None] < K - kk * BLOCK_K, other=0.0)
        acc = tl.dot(a, b, acc)
        a_ptrs += BLOCK_K * stride_ak
        b_ptrs += BLOCK_K * stride_bk

    c = acc.to(c_ptr.dtype.element_ty)
    offs_cm = pid_m * BLOCK_M + tl.arange(0, BLOCK_M)
    offs_cn = pid_n * BLOCK_N + tl.arange(0, BLOCK_N)
    c_ptrs = c_ptr + offs_cm[:, None] * stride_cm + offs_cn[None, :] * stride_cn
    mask = (offs_cm[:, None] < M) & (offs_cn[None, :] < N)
    tl.store(c_ptrs, c, mask=mask)

# config = {"BLOCK_K": 32, "BLOCK_M": 64, "BLOCK_N": 512, "GROUP_M": 8, "arch": "sm_100", "dtype": "fp8e5m2", "num_ctas": 1, "num_stages": 3, "num_warps": 8}
# arch = sm_100


// ===== COMPILED SASS (sm_100a) =====

	.target	sm_100a

	.elftype	@"ET_EXEC"


//--------------------- .note.nv.tkinfo           --------------------------
	.section	.note.nv.tkinfo,"",@"SHT_NOTE"
	.sectionflags	@"SHF_NOTE_NV_TKINFO"
	.tkinfo
        /*0018*/ 	.word	0x00000081
        /*0030*/ 	.string	""
        /*0030*/ 	.string	"ptxas-blackwell"
        /*0030*/ 	.string	"Cuda compilation tools, release 12.9, V12.9.86"
        /*0030*/ 	.string	"Build cuda_12.9.r12.9/compiler.36037853_0"
        /*0030*/ 	.string	"-v  -suppress-debug-info  -lineinfo  -arch sm_100a "



//--------------------- .note.nv.cuver            --------------------------
	.section	.note.nv.cuver,"",@"SHT_NOTE"
	.sectionflags	@"SHF_NOTE_NV_CUVER"
        /*0018*/ 	.short	0x0001
        /*001a*/ 	.short	0x0064
        /*001c*/ 	.short	0x0001
        /*001e*/ 	.short	0x0000
        /*0020*/ 	.short	0x0001
        /*0022*/ 	.short	0x0000


//--------------------- .nv.info                  --------------------------
	.section	.nv.info,"",@"SHT_CUDA_INFO"
	.align	4


	//----- nvinfo : EIATTR_REGCOUNT
	.align		4
        /*0000*/ 	.byte	0x04, 0x2f
        /*0002*/ 	.short	(.L_4 - .L_3)
	.align		4
.L_3:
        /*0004*/ 	.word	index@(matmul_kernel)
        /*0008*/ 	.word	0x000000ff


	//----- nvinfo : EIATTR_FRAME_SIZE
	.align		4
.L_4:
        /*000c*/ 	.byte	0x04, 0x11
        /*000e*/ 	.short	(.L_6 - .L_5)
	.align		4
.L_5:
        /*0010*/ 	.word	index@($__internal_2_$__cuda_sm10x_tcgen05_guardrail_trap_unallocated_columns_being_dealloced)
        /*0014*/ 	.word	0x00000000


	//----- nvinfo : EIATTR_FRAME_SIZE
	.align		4
.L_6:
        /*0018*/ 	.byte	0x04, 0x11
        /*001a*/ 	.short	(.L_8 - .L_7)
	.align		4
.L_7:
        /*001c*/ 	.word	index@($__internal_1_$__cuda_sm10x_tcgen05_guardrail_trap_phase_invalid_during_alloc)
        /*0020*/ 	.word	0x00000000


	//----- nvinfo : EIATTR_FRAME_SIZE
	.align		4
.L_8:
        /*0024*/ 	.byte	0x04, 0x11
        /*0026*/ 	.short	(.L_10 - .L_9)
	.align		4
.L_9:
        /*0028*/ 	.word	index@($__internal_0_$__cuda_sm10x_tcgen05_guardrail_trap_col_being_dealloced_not_returned_by_alloc)
        /*002c*/ 	.word	0x00000000


	//----- nvinfo : EIATTR_FRAME_SIZE
	.align		4
.L_10:
        /*0030*/ 	.byte	0x04, 0x11
        /*0032*/ 	.short	(.L_12 - .L_11)
	.align		4
.L_11:
        /*0034*/ 	.word	index@(matmul_kernel)
        /*0038*/ 	.word	0x00000000


	//----- nvinfo : EIATTR_MIN_STACK_SIZE
	.align		4
.L_12:
        /*003c*/ 	.byte	0x04, 0x12
        /*003e*/ 	.short	(.L_14 - .L_13)
	.align		4
.L_13:
        /*0040*/ 	.word	index@(matmul_kernel)
        /*0044*/ 	.word	0x00000000
.L_14:


//--------------------- .nv.info.matmul_kernel    --------------------------
	.section	.nv.info.matmul_kernel,"",@"SHT_CUDA_INFO"
	.sectionflags	@""
	.align	4


	//----- nvinfo : EIATTR_CUDA_API_VERSION
	.align		4
        /*0000*/ 	.byte	0x04, 0x37
        /*0002*/ 	.short	(.L_16 - .L_15)
.L_15:
        /*0004*/ 	.word	0x00000081


	//----- nvinfo : EIATTR_KPARAM_INFO
	.align		4
.L_16:
        /*0008*/ 	.byte	0x04, 0x17
        /*000a*/ 	.short	(.L_18 - .L_17)
.L_17:
        /*000c*/ 	.word	0x00000000
        /*0010*/ 	.short	0x000d
        /*0012*/ 	.short	0x0048
        /*0014*/ 	.byte	0x00, 0xf4, 0x21, 0x00


	//----- nvinfo : EIATTR_KPARAM_INFO
	.align		4
.L_18:
        /*0018*/ 	.byte	0x04, 0x17
        /*001a*/ 	.short	(.L_20 - .L_19)
.L_19:
        /*001c*/ 	.word	0x00000000
        /*0020*/ 	.short	0x000c
        /*0022*/ 	.short	0x0040
        /*0024*/ 	.byte	0x00, 0xf4, 0x21, 0x00


	//----- nvinfo : EIATTR_KPARAM_INFO
	.align		4
.L_20:
        /*0028*/ 	.byte	0x04, 0x17
        /*002a*/ 	.short	(.L_22 - .L_21)
.L_21:
        /*002c*/ 	.word	0x00000000
        /*0030*/ 	.short	0x000b
        /*0032*/ 	.short	0x0038
        /*0034*/ 	.byte	0x00, 0xf0, 0x11, 0x00


	//----- nvinfo : EIATTR_KPARAM_INFO
	.align		4
.L_22:
        /*0038*/ 	.byte	0x04, 0x17
        /*003a*/ 	.short	(.L_24 - .L_23)
.L_23:
        /*003c*/ 	.word	0x00000000
        /*0040*/ 	.short	0x000a
        /*0042*/ 	.short	0x0034
        /*0044*/ 	.byte	0x00, 0xf0, 0x11, 0x00


	//----- nvinfo : EIATTR_KPARAM_INFO
	.align		4
.L_24:
        /*0048*/ 	.byte	0x04, 0x17
        /*004a*/ 	.short	(.L_26 - .L_25)
.L_25:
        /*004c*/ 	.word	0x00000000
        /*0050*/ 	.short	0x0009
        /*0052*/ 	.short	0x0030
        /*0054*/ 	.byte	0x00, 0xf0, 0x11, 0x00


	//----- nvinfo : EIATTR_KPARAM_INFO
	.align		4
.L_26:
        /*0058*/ 	.byte	0x04, 0x17
        /*005a*/ 	.short	(.L_28 - .L_27)
.L_27:
        /*005c*/ 	.word	0x00000000
        /*0060*/ 	.short	0x0008
        /*0062*/ 	.short	0x002c
        /*0064*/ 	.byte	0x00, 0xf0, 0x11, 0x00


	//----- nvinfo : EIATTR_KPARAM_INFO
	.align		4
.L_28:
        /*0068*/ 	.byte	0x04, 0x17
        /*006a*/ 	.short	(.L_30 - .L_29)
.L_29:
        /*006c*/ 	.word	0x00000000
        /*0070*/ 	.short	0x0007
        /*0072*/ 	.short	0x0028
        /*0074*/ 	.byte	0x00, 0xf0, 0x11, 0x00


	//----- nvinfo : EIATTR_KPARAM_INFO
	.align		4
.L_30:
        /*0078*/ 	.byte	0x04, 0x17
        /*007a*/ 	.short	(.L_32 - .L_31)
.L_31:
        /*007c*/ 	.word	0x00000000
        /*0080*/ 	.short	0x0006
        /*0082*/ 	.short	0x0024
        /*0084*/ 	.byte	0x00, 0xf0, 0x11, 0x00


	//----- nvinfo : EIATTR_KPARAM_INFO
	.align		4
.L_32:
        /*0088*/ 	.byte	0x04, 0x17
        /*008a*/ 	.short	(.L_34 - .L_33)
.L_33:
        /*008c*/ 	.word	0x00000000
        /*0090*/ 	.short	0x0005
        /*0092*/ 	.short	0x0020
        /*0094*/ 	.byte	0x00, 0xf0, 0x11, 0x00


	//----- nvinfo : EIATTR_KPARAM_INFO
	.align		4
.L_34:
        /*0098*/ 	.byte	0x04, 0x17
        /*009a*/ 	.short	(.L_36 - .L_35)
.L_35:
        /*009c*/ 	.word	0x00000000
        /*00a0*/ 	.short	0x0004
        /*00a2*/ 	.short	0x001c
        /*00a4*/ 	.byte	0x00, 0xf0, 0x11, 0x00


	//----- nvinfo : EIATTR_KPARAM_INFO
	.align		4
.L_36:
        /*00a8*/ 	.byte	0x04, 0x17
        /*00aa*/ 	.short	(.L_38 - .L_37)
.L_37:
        /*00ac*/ 	.word	0x00000000
        /*00b0*/ 	.short	0x0003
        /*00b2*/ 	.short	0x0018
        /*00b4*/ 	.byte	0x00, 0xf0, 0x11, 0x00


	//----- nvinfo : EIATTR_KPARAM_INFO
	.align		4
.L_38:
        /*00b8*/ 	.byte	0x04, 0x17
        /*00ba*/ 	.short	(.L_40 - .L_39)
.L_39:
        /*00bc*/ 	.word	0x00000000
        /*00c0*/ 	.short	0x0002
        /*00c2*/ 	.short	0x0010
        /*00c4*/ 	.byte	0x00, 0xf4, 0x21, 0x00


	//----- nvinfo : EIATTR_KPARAM_INFO
	.align		4
.L_40:
        /*00c8*/ 	.byte	0x04, 0x17
        /*00ca*/ 	.short	(.L_42 - .L_41)
.L_41:
        /*00cc*/ 	.word	0x00000000
        /*00d0*/ 	.short	0x0001
        /*00d2*/ 	.short	0x0008
        /*00d4*/ 	.byte	0x00, 0xf4, 0x21, 0x00


	//----- nvinfo : EIATTR_KPARAM_INFO
	.align		4
.L_42:
        /*00d8*/ 	.byte	0x04, 0x17
        /*00da*/ 	.short	(.L_44 - .L_43)
.L_43:
        /*00dc*/ 	.word	0x00000000
        /*00e0*/ 	.short	0x0000
        /*00e2*/ 	.short	0x0000
        /*00e4*/ 	.byte	0x00, 0xf4, 0x21, 0x00


	//----- nvinfo : EIATTR_AT_ENTRY_FRAGMENTS
	.align		4
.L_44:
        /*00e8*/ 	.byte	0x04, 0x4f
        /*00ea*/ 	.short	(.L_46 - .L_45)


	//   ....[0]....
.L_45:
        /*00ec*/ 	.word	0x00000004


	//----- nvinfo : EIATTR_RESERVED_SMEM_USED
	.align		4
.L_46:
        /*00f0*/ 	.byte	0x01, 0x41
	.zero		2


	//----- nvinfo : EIATTR_SPARSE_MMA_MASK
	.align		4
        /*00f4*/ 	.byte	0x03, 0x50
        /*00f6*/ 	.short	0x0000


	//----- nvinfo : EIATTR_TCGEN05_1CTA_USED
	.align		4
        /*00f8*/ 	.byte	0x01, 0x51
	.zero		2


	//----- nvinfo : EIATTR_MAXREG_COUNT
	.align		4
        /*00fc*/ 	.byte	0x03, 0x1b
        /*00fe*/ 	.short	0x00ff


	//----- nvinfo : EIATTR_NUM_BARRIERS
	.align		4
        /*0100*/ 	.byte	0x02, 0x4c
        /*0102*/ 	.byte	0x01
	.zero		1


	//----- nvinfo : EIATTR_INT_WARP_WIDE_INSTR_OFFSETS
	.align		4
        /*0104*/ 	.byte	0x04, 0x31
        /*0106*/ 	.short	(.L_48 - .L_47)


	//   ....[0]....
.L_47:
        /*0108*/ 	.word	0x00004240


	//   ....[1]....
        /*010c*/ 	.word	0x00004400


	//   ....[2]....
        /*0110*/ 	.word	0x00005720


	//   ....[3]....
        /*0114*/ 	.word	0x0000d3b0


	//   ....[4]....
        /*0118*/ 	.word	0x0000d400


	//----- nvinfo : EIATTR_COOP_GROUP_MASK_REGIDS
	.align		4
.L_48:
        /*011c*/ 	.byte	0x04, 0x29
        /*011e*/ 	.short	(.L_50 - .L_49)


	//   ....[0]....
.L_49:
        /*0120*/ 	.word	0xffffffff


	//   ....[1]....
        /*0124*/ 	.word	0xffffffff


	//   ....[2]....
        /*0128*/ 	.word	0xffffffff


	//   ....[3]....
        /*012c*/ 	.word	0xffffffff


	//----- nvinfo : EIATTR_COOP_GROUP_INSTR_OFFSETS
	.align		4
.L_50:
        /*0130*/ 	.byte	0x04, 0x28
        /*0132*/ 	.short	(.L_52 - .L_51)


	//   ....[0]....
.L_51:
        /*0134*/ 	.word	0x00000070


	//   ....[1]....
        /*0138*/ 	.word	0x00000330


	//   ....[2]....
        /*013c*/ 	.word	0x0000d240


	//   ....[3]....
        /*0140*/ 	.word	0x0000d4b0


	//----- nvinfo : EIATTR_VRC_CTA_INIT_COUNT
	.align		4
.L_52:
        /*0144*/ 	.byte	0x02, 0x4a
        /*0146*/ 	.byte	0x80
	.zero		1


	//----- nvinfo : EIATTR_MBARRIER_INSTR_OFFSETS
	.align		4
        /*0148*/ 	.byte	0x04, 0x39
        /*014a*/ 	.short	(.L_54 - .L_53)


	//   ....[0]....
.L_53:
        /*014c*/ 	.word	0x00004730
        /*0150*/ 	.word	0x000000ff
        /*0154*/ 	.word	0x00000000
        /*0158*/ 	.short	0x0100
        /*015a*/ 	.byte	0x0d
	.zero		1


	//   ....[1]....
        /*015c*/ 	.word	0x00005750
        /*0160*/ 	.word	0x000000ff
        /*0164*/ 	.word	0x00009008
        /*0168*/ 	.short	0x0100
        /*016a*/ 	.byte	0x0b
	.zero		1


	//   ....[2]....
        /*016c*/ 	.word	0x00006450
        /*0170*/ 	.word	0x000000ff
        /*0174*/ 	.word	0x00000000
        /*0178*/ 	.short	0x010a
        /*017a*/ 	.byte	0x0d
	.zero		1


	//   ....[3]....
        /*017c*/ 	.word	0x00007a80
        /*0180*/ 	.word	0x000000ff
        /*0184*/ 	.word	0x00000000
        /*0188*/ 	.short	0x010a
        /*018a*/ 	.byte	0x0d
	.zero		1


	//   ....[4]....
        /*018c*/ 	.word	0x00007c00
        /*0190*/ 	.word	0x000000ff
        /*0194*/ 	.word	0x00009000
        /*0198*/ 	.short	0x0108
        /*019a*/ 	.byte	0x0b
	.zero		1


	//   ....[5]....
        /*019c*/ 	.word	0x00007c90
        /*01a0*/ 	.word	0x000000ff
        /*01a4*/ 	.word	0x00009008
        /*01a8*/ 	.short	0x0108
        /*01aa*/ 	.byte	0x0b
	.zero		1


	//   ....[6]....
        /*01ac*/ 	.word	0x0000d4d0
        /*01b0*/ 	.word	0x000000ff
        /*01b4*/ 	.word	0x00000000
        /*01b8*/ 	.short	0x010a
        /*01ba*/ 	.byte	0x0d
	.zero		1


	//   ....[7]....
        /*01bc*/ 	.word	0x0000d500
        /*01c0*/ 	.word	0x000000ff
        /*01c4*/ 	.word	0x00000000
        /*01c8*/ 	.short	0x010a
        /*01ca*/ 	.byte	0x0d
	.zero		1


	//----- nvinfo : EIATTR_NUM_MBARRIERS
	.align		4
.L_54:
        /*01cc*/ 	.byte	0x03, 0x38
        /*01ce*/ 	.short	0x0002


	//----- nvinfo : EIATTR_EXIT_INSTR_OFFSETS
	.align		4
        /*01d0*/ 	.byte	0x04, 0x1c
        /*01d2*/ 	.short	(.L_56 - .L_55)


	//   ....[0]....
.L_55:
        /*01d4*/ 	.word	0x0000d4c0


	//----- nvinfo : EIATTR_REQNTID
	.align		4
.L_56:
        /*01d8*/ 	.byte	0x04, 0x10
        /*01da*/ 	.short	(.L_58 - .L_57)
.L_57:
        /*01dc*/ 	.word	0x00000100
        /*01e0*/ 	.word	0x00000001
        /*01e4*/ 	.word	0x00000001


	//----- nvinfo : EIATTR_CRS_STACK_SIZE
	.align		4
.L_58:
        /*01e8*/ 	.byte	0x04, 0x1e
        /*01ea*/ 	.short	(.L_60 - .L_59)
.L_59:
        /*01ec*/ 	.word	0x00000000


	//----- nvinfo : EIATTR_CBANK_PARAM_SIZE
	.align		4
.L_60:
        /*01f0*/ 	.byte	0x03, 0x19
        /*01f2*/ 	.short	0x0050


	//----- nvinfo : EIATTR_PARAM_CBANK
	.align		4
        /*01f4*/ 	.byte	0x04, 0x0a
        /*01f6*/ 	.short	(.L_62 - .L_61)
	.align		4
.L_61:
        /*01f8*/ 	.word	index@(.nv.constant0.matmul_kernel)
        /*01fc*/ 	.short	0x0380
        /*01fe*/ 	.short	0x0050


	//----- nvinfo : EIATTR_SW_WAR
	.align		4
.L_62:
        /*0200*/ 	.byte	0x04, 0x36
        /*0202*/ 	.short	(.L_64 - .L_63)
.L_63:
        /*0204*/ 	.word	0x00000008
.L_64:


//--------------------- .nv.compat                --------------------------
	.section	.nv.compat,"",@"SHT_CUDA_COMPAT_INFO"
	.align	4
        /*0000*/ 	.byte	0x02, 0x02, 0x02, 0x00, 0x02, 0x05, 0x05, 0x00, 0x02, 0x03, 0x00, 0x00, 0x02, 0x06, 0x01, 0x00


//--------------------- .nv.callgraph             --------------------------
	.section	.nv.callgraph,"",@"SHT_CUDA_CALLGRAPH"
	.align	4
	.sectionentsize	8
	.align		4
        /*0000*/ 	.word	0x00000000
	.align		4
        /*0004*/ 	.word	0xffffffff
	.align		4
        /*0008*/ 	.word	0x00000000
	.align		4
        /*000c*/ 	.word	0xfffffffe
	.align		4
        /*0010*/ 	.word	0x00000000
	.align		4
        /*0014*/ 	.word	0xfffffffd
	.align		4
        /*0018*/ 	.word	0x00000000
	.align		4
        /*001c*/ 	.word	0xfffffffc


//--------------------- .text.matmul_kernel       --------------------------
	.section	.text.matmul_kernel,"ax",@progbits
	.align	128
        .global         matmul_kernel
        .type           matmul_kernel,@function
        .size           matmul_kernel,(.L_x_20 - matmul_kernel)
        .other          matmul_kernel,@"STO_CUDA_ENTRY STV_DEFAULT"
matmul_kernel:
.text.matmul_kernel:
[----:B------:R-:W0:Y:S01]  /*0000*/  LDC R1, c[0x0][0x37c] ;  /* 0x0000df00ff017b82 */ /* 0x000e220000000800 */
[----:B------:R-:W1:Y:S01]  /*0010*/  S2R R3, SR_TID.X ;  /* 0x0000000000037919 */ /* 0x000e620000002100 */
[----:B------:R-:W2:Y:S01]  /*0020*/  LDCU.64 UR22, c[0x0][0x358] ;  /* 0x00006b00ff1677ac */ /* 0x000ea20008000a00 */
[----:B-1----:R-:W-:-:S13]  /*0030*/  ISETP.GE.U32.AND P0, PT, R3, 0x20, PT ;  /* 0x000000200300780c */ /* 0x002fda0003f06070 */
[----:B------:R-:W-:Y:S02]  /*0040*/  VOTEU.ANY UP0, P0 ;  /* 0x0000000000ff7886 */ /* 0x000fe40000000100 */
[----:B0-2---:R-:W-:Y:S05]  /*0050*/  BRA.U UP0, `(.L_x_0) ;  /* 0x0000000100b87547 */ /* 0x005fea000b800000 */
[----:B------:R-:W0:Y:S01]  /*0060*/  S2UR UR6, SR_CgaCtaId ;  /* 0x00000000000679c3 */ /* 0x000e220000008800 */
[----:B------:R-:W-:Y:S01]  /*0070*/  NOP ;  /* 0x0000000000007918 */ /* 0x000fe20000000000 */
[----:B------:R-:W-:Y:S02]  /*0080*/  UMOV UR4, 0x40 ;  /* 0x0000004000047882 */ /* 0x000fe40000000000 */
[----:B0-----:R-:W-:-:S09]  /*0090*/  ULEA UR4, UR6, UR4, 0x18 ;  /* 0x0000000406047291 */ /* 0x001fd2000f8ec0ff */
[----:B------:R-:W0:Y:S01]  /*00a0*/  LDS.U8 R0, [UR4] ;  /* 0x00000004ff007984 */ /* 0x000e220008000000 */
[----:B------:R-:W-:Y:S02]  /*00b0*/  UMOV UR4, 0x400 ;  /* 0x0000040000047882 */ /* 0x000fe40000000000 */
[----:B------:R-:W-:Y:S01]  /*00c0*/  ULEA UR4, UR6, UR4, 0x18 ;  /* 0x0000000406047291 */ /* 0x000fe2000f8ec0ff */
[----:B0-----:R-:W-:-:S13]  /*00d0*/  ISETP.NE.AND P0, PT, R0, RZ, PT ;  /* 0x000000ff0000720c */ /* 0x001fda0003f05270 */
[----:B------:R-:W-:Y:S05]  /*00e0*/  @P0 BRA `(.L_x_1) ;  /* 0x00000000007c0947 */ /* 0x000fea0003800000 */
[----:B------:R-:W-:-:S13]  /*00f0*/  ELECT P0, URZ, PT ;  /* 0x0000000000ff782f */ /* 0x000fda0003800000 */
[----:B------:R-:W-:Y:S05]  /*0100*/  @!P0 BRA `(.L_x_2) ;  /* 0x0000000000848947 */ /* 0x000fea0003800000 */
[----:B------:R-:W-:Y:S01]  /*0110*/  UMOV UR5, 0x8 ;  /* 0x0000000800057882 */ /* 0x000fe20000000000 */
[----:B------:R-:W-:Y:S02]  /*0120*/  IMAD.MOV.U32 R7, RZ, RZ, 0x1 ;  /* 0x00000001ff077424 */ /* 0x000fe400078e00ff */
[----:B------:R-:W-:Y:S02]  /*0130*/  IMAD.MOV.U32 R5, RZ, RZ, 0xff ;  /* 0x000000ffff057424 */ /* 0x000fe400078e00ff */
[----:B------:R-:W-:Y:S04]  /*0140*/  DEPBAR.LE SB0, 0x36 ;  /* 0x00008d800000791a */ /* 0x000fe80000000000 */
[----:B------:R-:W0:Y:S02]  /*0150*/  UTCATOMSWS.FIND_AND_SET.ALIGN UP1, UR5, UR5 ;  /* 0x00000005000575e3 */ /* 0x000e240008020800 */
[----:B0-----:R-:W-:-:S04]  /*0160*/  PLOP3.LUT P0, PT, PT, PT, UP1, 0x80, 0x8 ;  /* 0x000000000008781c */ /* 0x001fc80003f0f018 */
[----:B------:R-:W-:-:S04]  /*0170*/  SEL R0, RZ, 0xffffffff, !P0 ;  /* 0xffffffffff007807 */ /* 0x000fc80004000000 */
[----:B------:R-:W-:Y:S01]  /*0180*/  ISETP.NE.AND P0, PT, R0, RZ, PT ;  /* 0x000000ff0000720c */ /* 0x000fe20003f05270 */
[----:B------:R-:W-:-:S12]  /*0190*/  IMAD.U32 R0, RZ, RZ, UR5 ;  /* 0x00000005ff007e24 */ /* 0x000fd8000f8e00ff */
[----:B------:R-:W-:Y:S05]  /*01a0*/  @P0 BRA `(.L_x_3) ;  /* 0x0000000000240947 */ /* 0x000fea0003800000 */
.L_x_4:
[----:B------:R-:W-:Y:S05]  /*01b0*/  NANOSLEEP 0x64 ;  /* 0x000000640000795d */ /* 0x000fea0003800000 */
[----:B------:R-:W-:-:S05]  /*01c0*/  UMOV UR5, 0x8 ;  /* 0x0000000800057882 */ /* 0x000fca0000000000 */
[----:B------:R-:W-:Y:S04]  /*01d0*/  DEPBAR.LE SB0, 0x36 ;  /* 0x00008d800000791a */ /* 0x000fe80000000000 */
[----:B------:R-:W0:Y:S02]  /*01e0*/  UTCATOMSWS.FIND_AND_SET.ALIGN UP1, UR5, UR5 ;  /* 0x00000005000575e3 */ /* 0x000e240008020800 */
[----:B0-----:R-:W-:-:S04]  /*01f0*/  PLOP3.LUT P0, PT, PT, PT, UP1, 0x80, 0x8 ;  /* 0x000000000008781c */ /* 0x001fc80003f0f018 */
[----:B------:R-:W-:-:S04]  /*0200*/  SEL R0, RZ, 0xffffffff, !P0 ;  /* 0xffffffffff007807 */ /* 0x000fc80004000000 */
[----:B------:R-:W-:Y:S01]  /*0210*/  ISETP.NE.AND P0, PT, R0, RZ, PT ;  /* 0x000000ff0000720c */ /* 0x000fe20003f05270 */
[----:B------:R-:W-:-:S12]  /*0220*/  IMAD.U32 R0, RZ, RZ, UR5 ;  /* 0x00000005ff007e24 */ /* 0x000fd8000f8e00ff */
[----:B------:R-:W-:Y:S05]  /*0230*/  @!P0 BRA `(.L_x_4) ;  /* 0xfffffffc00dc8947 */ /* 0x000fea000383ffff */
.L_x_3:
[C---:B------:R-:W-:Y:S01]  /*0240*/  VIADD R4, R0.reuse, 0x10 ;  /* 0x0000001000047836 */ /* 0x040fe20000000000 */
[----:B------:R-:W-:Y:S01]  /*0250*/  UMOV UR5, 0x50 ;  /* 0x0000005000057882 */ /* 0x000fe20000000000 */
[----:B------:R-:W-:Y:S01]  /*0260*/  SHF.L.U32 R2, R5, R0, RZ ;  /* 0x0000000005027219 */ /* 0x000fe200000006ff */
[----:B------:R-:W-:Y:S01]  /*0270*/  ULEA UR5, UR6, UR5, 0x18 ;  /* 0x0000000506057291 */ /* 0x000fe2000f8ec0ff */
[----:B------:R-:W-:Y:S01]  /*0280*/  IMAD.SHL.U32 R0, R0, 0x20, RZ ;  /* 0x0000002000007824 */ /* 0x000fe200078e00ff */
[----:B------:R-:W-:-:S04]  /*0290*/  SHF.L.U32 R5, R7, R4, RZ ;  /* 0x0000000407057219 */ /* 0x000fc800000006ff */
[----:B------:R-:W-:-:S05]  /*02a0*/  LOP3.LUT R2, R5, R2, RZ, 0xfc, !PT ;  /* 0x0000000205027212 */ /* 0x000fca00078efcff */
[----:B------:R0:W-:Y:S04]  /*02b0*/  ATOMS.OR RZ, [UR5], R2 ;  /* 0x00000002ffff798c */ /* 0x0001e8000b000005 */
[----:B------:R0:W-:Y:S01]  /*02c0*/  STS [UR4], R0 ;  /* 0x00000000ff007988 */ /* 0x0001e20008000804 */
[----:B------:R-:W-:Y:S05]  /*02d0*/  BRA `(.L_x_2) ;  /* 0x0000000000107947 */ /* 0x000fea0003800000 */
.L_x_1:
[----:B------:R-:W-:Y:S01]  /*02e0*/  IMAD.MOV.U32 R0, RZ, RZ, -0x1 ;  /* 0xffffffffff007424 */ /* 0x000fe200078e00ff */
[----:B------:R-:W-:-:S04]  /*02f0*/  MOV R4, 0x320 ;  /* 0x0000032000047802 */ /* 0x000fc80000000f00 */
[----:B------:R0:W-:Y:S03]  /*0300*/  STS [UR4], R0 ;  /* 0x00000000ff007988 */ /* 0x0001e60008000804 */
[----:B0-----:R-:W-:Y:S05]  /*0310*/  CALL.REL.NOINC `($__internal_1_$__cuda_sm10x_tcgen05_guardrail_trap_phase_invalid_during_alloc) ;  /* 0x000000d000907944 */ /* 0x001fea0003c00000 */
.L_x_2:
[----:B------:R-:W-:Y:S05]  /*0320*/  WARPSYNC.ALL ;  /* 0x0000000000007948 */ /* 0x000fea0003800000 */
[----:B------:R-:W-:Y:S01]  /*0330*/  NOP ;  /* 0x0000000000007918 */ /* 0x000fe20000000000 */
.L_x_0:
[----:B------:R-:W1:Y:S01]  /*0340*/  LDC.64 R48, c[0x0][0x398] ;  /* 0x0000e600ff307b82 */ /* 0x000e620000000a00 */
[----:B------:R-:W2:Y:S01]  /*0350*/  S2R R7, SR_CTAID.X ;  /* 0x0000000000077919 */ /* 0x000ea20000002500 */
[----:B------:R-:W-:Y:S01]  /*0360*/  UMOV UR11, 0x400 ;  /* 0x00000400000b7882 */ /* 0x000fe20000000000 */
[----:B------:R-:W3:Y:S01]  /*0370*/  LDCU UR25, c[0x0][0x3a0] ;  /* 0x00007400ff1977ac */ /* 0x000ee20008000800 */
[----:B------:R-:W4:Y:S04]  /*0380*/  LDCU UR7, c[0x0][0x3a4] ;  /* 0x00007480ff0777ac */ /* 0x000f280008000800 */
[----:B------:R-:W5:Y:S01]  /*0390*/  S2UR UR6, SR_CgaCtaId ;  /* 0x00000000000679c3 */ /* 0x000f620000008800 */
[----:B------:R-:W0:Y:S01]  /*03a0*/  LDCU.128 UR12, c[0x0][0x380] ;  /* 0x00007000ff0c77ac */ /* 0x000e220008000c00 */
[----:B------:R-:W0:Y:S06]  /*03b0*/  LDCU UR16, c[0x0][0x3b0] ;  /* 0x00007600ff1077ac */ /* 0x000e2c0008000800 */
[----:B------:R-:W0:Y:S01]  /*03c0*/  LDC.64 R128, c[0x0][0x3a8] ;  /* 0x0000ea00ff807b82 */ /* 0x000e220000000a00 */
[----:B------:R-:W-:Y:S01]  /*03d0*/  UMOV UR8, 0x1 ;  /* 0x0000000100087882 */ /* 0x000fe20000000000 */
[----:B---3--:R-:W-:Y:S01]  /*03e0*/  UIADD3 UR27, UPT, UPT, UR25, 0x1f, URZ ;  /* 0x0000001f191b7890 */ /* 0x008fe2000fffe0ff */
[----:B01----:R-:W-:Y:S01]  /*03f0*/  VIADD R0, R49, 0x1ff ;  /* 0x000001ff31007836 */ /* 0x003fe20000000000 */
[----:B------:R-:W-:-:S02]  /*0400*/  IABS R14, R48 ;  /* 0x00000030000e7213 */ /* 0x000fc40000000000 */
[----:B------:R-:W-:Y:S02]  /*0410*/  UISETP.GT.AND UP1, UPT, UR27, 0x1f, UPT ;  /* 0x0000001f1b00788c */ /* 0x000fe4000bf24270 */
[----:B------:R-:W-:Y:S01]  /*0420*/  SHF.R.S32.HI R5, RZ, 0x1f, R0 ;  /* 0x0000001fff057819 */ /* 0x000fe20000011400 */
[----:B-----5:R-:W-:-:S03]  /*0430*/  ULEA UR11, UR6, UR11, 0x18 ;  /* 0x0000000b060b7291 */ /* 0x020fc6000f8ec0ff */
[----:B------:R-:W-:Y:S01]  /*0440*/  LEA.HI R5, R5, R0, RZ, 0x9 ;  /* 0x0000000005057211 */ /* 0x000fe200078f48ff */
[----:B------:R-:W-:Y:S01]  /*0450*/  BAR.SYNC.DEFER_BLOCKING 0x0 ;  /* 0x0000000000007b1d */ /* 0x000fe20000010000 */
[----:B--2---:R-:W-:Y:S02]  /*0460*/  IABS R8, R7 ;  /* 0x0000000700087213 */ /* 0x004fe40000000000 */
[----:B------:R-:W-:-:S05]  /*0470*/  SHF.R.S32.HI R5, RZ, 0x9, R5 ;  /* 0x00000009ff057819 */ /* 0x000fca0000011405 */
[----:B------:R-:W-:-:S05]  /*0480*/  IMAD.SHL.U32 R2, R5, 0x8, RZ ;  /* 0x0000000805027824 */ /* 0x000fca00078e00ff */
[-C--:B------:R-:W-:Y:S02]  /*0490*/  IABS R9, R2.reuse ;  /* 0x0000000200097213 */ /* 0x080fe40000000000 */
[----:B------:R-:W-:Y:S02]  /*04a0*/  IABS R10, R2 ;  /* 0x00000002000a7213 */ /* 0x000fe40000000000 */
[----:B------:R-:W0:Y:S01]  /*04b0*/  I2F.RP R0, R9 ;  /* 0x0000000900007306 */ /* 0x000e220000209400 */
[----:B------:R-:W1:Y:S07]  /*04c0*/  LDS R15, [UR11] ;  /* 0x0000000bff0f7984 */ /* 0x000e6e0008000800 */
[----:B0-----:R-:W0:Y:S02]  /*04d0*/  MUFU.RCP R0, R0 ;  /* 0x0000000000007308 */ /* 0x001e240000001000 */
[----:B0-----:R-:W-:-:S02]  /*04e0*/  VIADD R4, R0, 0xffffffe ;  /* 0x0ffffffe00047836 */ /* 0x001fc40000000000 */
[----:B------:R-:W-:-:S04]  /*04f0*/  IMAD.MOV R0, RZ, RZ, -R10 ;  /* 0x000000ffff007224 */ /* 0x000fc800078e0a0a */
[----:B------:R0:W2:Y:S02]  /*0500*/  F2I.FTZ.U32.TRUNC.NTZ R5, R4 ;  /* 0x0000000400057305 */ /* 0x0000a4000021f000 */
[----:B0-----:R-:W-:Y:S01]  /*0510*/  IMAD.MOV.U32 R4, RZ, RZ, RZ ;  /* 0x000000ffff047224 */ /* 0x001fe200078e00ff */
[----:B-1----:R-:W-:Y:S01]  /*0520*/  R2UR UR10, R15 ;  /* 0x000000000f0a72ca */ /* 0x002fe200000e0000 */
[----:B--2---:R-:W-:-:S04]  /*0530*/  IMAD.MOV R6, RZ, RZ, -R5 ;  /* 0x000000ffff067224 */ /* 0x004fc800078e0a05 */
[----:B------:R-:W-:Y:S02]  /*0540*/  IMAD R11, R6, R9, RZ ;  /* 0x00000009060b7224 */ /* 0x000fe400078e02ff */
[----:B------:R-:W-:Y:S02]  /*0550*/  IMAD.MOV.U32 R6, RZ, RZ, R8 ;  /* 0x000000ffff067224 */ /* 0x000fe400078e0008 */
[----:B------:R-:W-:-:S06]  /*0560*/  IMAD.HI.U32 R5, R5, R11, R4 ;  /* 0x0000000b05057227 */ /* 0x000fcc00078e0004 */
[----:B------:R-:W-:-:S04]  /*0570*/  IMAD.HI.U32 R5, R5, R6, RZ ;  /* 0x0000000605057227 */ /* 0x000fc800078e00ff */
[----:B------:R-:W-:Y:S01]  /*0580*/  IMAD R0, R5, R0, R6 ;  /* 0x0000000005007224 */ /* 0x000fe200078e0206 */
[----:B------:R-:W-:Y:S04]  /*0590*/  BAR.SYNC.DEFER_BLOCKING 0x0 ;  /* 0x0000000000007b1d */ /* 0x000fe80000010000 */
[----:B------:R-:W-:-:S13]  /*05a0*/  ISETP.GT.U32.AND P1, PT, R9, R0, PT ;  /* 0x000000000900720c */ /* 0x000fda0003f24070 */
[----:B------:R-:W-:Y:S02]  /*05b0*/  @!P1 IMAD.IADD R0, R0, 0x1, -R9 ;  /* 0x0000000100009824 */ /* 0x000fe400078e0a09 */
[----:B------:R-:W-:Y:S01]  /*05c0*/  @!P1 VIADD R5, R5, 0x1 ;  /* 0x0000000105059836 */ /* 0x000fe20000000000 */
[----:B------:R-:W-:Y:S02]  /*05d0*/  ISETP.NE.AND P1, PT, R2, RZ, PT ;  /* 0x000000ff0200720c */ /* 0x000fe40003f25270 */
[----:B------:R-:W-:Y:S02]  /*05e0*/  ISETP.GE.U32.AND P0, PT, R0, R9, PT ;  /* 0x000000090000720c */ /* 0x000fe40003f06070 */
[----:B------:R-:W-:-:S04]  /*05f0*/  LOP3.LUT R0, R7, R2, RZ, 0x3c, !PT ;  /* 0x0000000207007212 */ /* 0x000fc800078e3cff */
[----:B------:R-:W-:Y:S01]  /*0600*/  ISETP.GE.AND P2, PT, R0, RZ, PT ;  /* 0x000000ff0000720c */ /* 0x000fe20003f46270 */
[----:B------:R-:W-:-:S06]  /*0610*/  VIADD R0, R48, 0x3f ;  /* 0x0000003f30007836 */ /* 0x000fcc0000000000 */
[----:B------:R-:W-:-:S04]  /*0620*/  @P0 VIADD R5, R5, 0x1 ;  /* 0x0000000105050836 */ /* 0x000fc80000000000 */
[----:B------:R-:W-:Y:S01]  /*0630*/  IMAD.MOV.U32 R4, RZ, RZ, R5 ;  /* 0x000000ffff047224 */ /* 0x000fe200078e0005 */
[----:B------:R-:W-:-:S03]  /*0640*/  SHF.R.S32.HI R5, RZ, 0x1f, R0 ;  /* 0x0000001fff057819 */ /* 0x000fc60000011400 */
[----:B------:R-:W-:Y:S01]  /*0650*/  @!P2 IMAD.MOV R4, RZ, RZ, -R4 ;  /* 0x000000ffff04a224 */ /* 0x000fe200078e0a04 */
[----:B------:R-:W-:Y:S02]  /*0660*/  @!P1 LOP3.LUT R4, RZ, R2, RZ, 0x33, !PT ;  /* 0x00000002ff049212 */ /* 0x000fe400078e33ff */
[----:B------:R-:W-:-:S03]  /*0670*/  LEA.HI R5, R5, R0, RZ, 0x6 ;  /* 0x0000000005057211 */ /* 0x000fc600078f30ff */
[----:B------:R-:W-:Y:S02]  /*0680*/  IMAD.SHL.U32 R10, R4, 0x8, RZ ;  /* 0x00000008040a7824 */ /* 0x000fe400078e00ff */
[----:B------:R-:W-:-:S03]  /*0690*/  IMAD.MOV R4, RZ, RZ, -R4 ;  /* 0x000000ffff047224 */ /* 0x000fc600078e0a04 */
[----:B------:R-:W-:Y:S01]  /*06a0*/  LEA.HI.SX32 R5, R5, -R10, 0x1a ;  /* 0x8000000a05057211 */ /* 0x000fe200078fd2ff */
[----:B------:R-:W-:Y:S02]  /*06b0*/  IMAD R12, R2, R4, R7 ;  /* 0x00000004020c7224 */ /* 0x000fe400078e0207 */
[----:B------:R-:W-:Y:S01]  /*06c0*/  IMAD.MOV.U32 R4, RZ, RZ, RZ ;  /* 0x000000ffff047224 */ /* 0x000fe200078e00ff */
[----:B------:R-:W-:Y:S02]  /*06d0*/  VIMNMX R13, PT, PT, R5, 0x8, PT ;  /* 0x00000008050d7848 */ /* 0x000fe40003fe0100 */
[----:B------:R-:W-:Y:S02]  /*06e0*/  IABS R11, R12 ;  /* 0x0000000c000b7213 */ /* 0x000fe40000000000 */
[----:B------:R-:W-:-:S04]  /*06f0*/  IABS R9, R13 ;  /* 0x0000000d00097213 */ /* 0x000fc80000000000 */
[----:B------:R-:W0:Y:S08]  /*0700*/  I2F.RP R0, R9 ;  /* 0x0000000900007306 */ /* 0x000e300000209400 */
[----:B0-----:R-:W0:Y:S02]  /*0710*/  MUFU.RCP R0, R0 ;  /* 0x0000000000007308 */ /* 0x001e240000001000 */
[----:B0-----:R-:W-:-:S06]  /*0720*/  VIADD R5, R0, 0xffffffe ;  /* 0x0ffffffe00057836 */ /* 0x001fcc0000000000 */
[----:B------:R-:W0:Y:S02]  /*0730*/  F2I.FTZ.U32.TRUNC.NTZ R5, R5 ;  /* 0x0000000500057305 */ /* 0x000e24000021f000 */
[----:B0-----:R-:W-:-:S04]  /*0740*/  IMAD.MOV R6, RZ, RZ, -R5 ;  /* 0x000000ffff067224 */ /* 0x001fc800078e0a05 */
[----:B------:R-:W-:-:S04]  /*0750*/  IMAD.MOV.U32 R2, RZ, RZ, R6 ;  /* 0x000000ffff027224 */ /* 0x000fc800078e0006 */
[----:B------:R-:W-:Y:S01]  /*0760*/  IMAD R7, R2, R9, RZ ;  /* 0x0000000902077224 */ /* 0x000fe200078e02ff */
[----:B------:R-:W-:-:S03]  /*0770*/  IABS R2, R13 ;  /* 0x0000000d00027213 */ /* 0x000fc60000000000 */
[----:B------:R-:W-:Y:S02]  /*0780*/  IMAD.HI.U32 R4, R5, R7, R4 ;  /* 0x0000000705047227 */ /* 0x000fe400078e0004 */
[----:B------:R-:W0:Y:S02]  /*0790*/  I2F.RP R5, R14 ;  /* 0x0000000e00057306 */ /* 0x000e240000209400 */
[----:B------:R-:W-:Y:S02]  /*07a0*/  IMAD.MOV R2, RZ, RZ, -R2 ;  /* 0x000000ffff027224 */ /* 0x000fe400078e0a02 */
[----:B------:R-:W-:Y:S01]  /*07b0*/  IMAD.HI.U32 R0, R4, R11, RZ ;  /* 0x0000000b04007227 */ /* 0x000fe200078e00ff */
[----:B------:R-:W-:-:S03]  /*07c0*/  IABS R4, R49 ;  /* 0x0000003100047213 */ /* 0x000fc60000000000 */
[----:B------:R-:W-:Y:S01]  /*07d0*/  IMAD R2, R0, R2, R11 ;  /* 0x0000000200027224 */ /* 0x000fe200078e020b */
[----:B------:R-:W1:Y:S04]  /*07e0*/  I2F.RP R8, R4 ;  /* 0x0000000400087306 */ /* 0x000e680000209400 */
[----:B------:R-:W-:-:S04]  /*07f0*/  ISETP.GT.U32.AND P1, PT, R9, R2, PT ;  /* 0x000000020900720c */ /* 0x000fc80003f24070 */
[----:B0-----:R-:W0:Y:S08]  /*0800*/  MUFU.RCP R5, R5 ;  /* 0x0000000500057308 */ /* 0x001e300000001000 */
[----:B-1----:R-:W1:Y:S01]  /*0810*/  MUFU.RCP R8, R8 ;  /* 0x0000000800087308 */ /* 0x002e620000001000 */
[----:B------:R-:W-:Y:S02]  /*0820*/  @!P1 IMAD.IADD R2, R2, 0x1, -R9 ;  /* 0x0000000102029824 */ /* 0x000fe400078e0a09 */
[----:B------:R-:W-:Y:S01]  /*0830*/  @!P1 VIADD R0, R0, 0x1 ;  /* 0x0000000100009836 */ /* 0x000fe20000000000 */
[----:B------:R-:W-:-:S02]  /*0840*/  ISETP.NE.AND P1, PT, R13, RZ, PT ;  /* 0x000000ff0d00720c */ /* 0x000fc40003f25270 */
[----:B------:R-:W-:Y:S02]  /*0850*/  ISETP.GE.U32.AND P0, PT, R2, R9, PT ;  /* 0x000000090200720c */ /* 0x000fe40003f06070 */
[----:B------:R-:W-:Y:S01]  /*0860*/  LOP3.LUT R2, R12, R13, RZ, 0x3c, !PT ;  /* 0x0000000d0c027212 */ /* 0x000fe200078e3cff */
[----:B0-----:R-:W-:Y:S01]  /*0870*/  VIADD R6, R5, 0xffffffe ;  /* 0x0ffffffe05067836 */ /* 0x001fe20000000000 */
[----:B------:R-:W-:Y:S02]  /*0880*/  LOP3.LUT R5, R3, 0x3f, RZ, 0xc0, !PT ;  /* 0x0000003f03057812 */ /* 0x000fe400078ec0ff */
[----:B------:R-:W-:Y:S01]  /*0890*/  ISETP.GE.AND P2, PT, R2, RZ, PT ;  /* 0x000000ff0200720c */ /* 0x000fe20003f46270 */
[----:B------:R0:W2:Y:S01]  /*08a0*/  F2I.FTZ.U32.TRUNC.NTZ R7, R6 ;  /* 0x0000000600077305 */ /* 0x0000a2000021f000 */
[----:B-1----:R-:W-:-:S05]  /*08b0*/  VIADD R9, R8, 0xffffffe ;  /* 0x0ffffffe08097836 */ /* 0x002fca0000000000 */
[----:B------:R-:W-:Y:S02]  /*08c0*/  @P0 VIADD R0, R0, 0x1 ;  /* 0x0000000100000836 */ /* 0x000fe40000000000 */
[----:B------:R-:W-:Y:S02]  /*08d0*/  IMAD.MOV.U32 R8, RZ, RZ, RZ ;  /* 0x000000ffff087224 */ /* 0x000fe400078e00ff */
[----:B------:R-:W-:Y:S01]  /*08e0*/  IMAD.MOV.U32 R11, RZ, RZ, R0 ;  /* 0x000000ffff0b7224 */ /* 0x000fe200078e0000 */
[----:B------:R-:W1:Y:S01]  /*08f0*/  F2I.FTZ.U32.TRUNC.NTZ R9, R9 ;  /* 0x0000000900097305 */ /* 0x000e62000021f000 */
[----:B0-----:R-:W-:Y:S02]  /*0900*/  IMAD.MOV.U32 R6, RZ, RZ, RZ ;  /* 0x000000ffff067224 */ /* 0x001fe400078e00ff */
[----:B------:R-:W-:Y:S01]  /*0910*/  @!P2 IMAD.MOV R11, RZ, RZ, -R11 ;  /* 0x000000ffff0ba224 */ /* 0x000fe200078e0a0b */
[----:B------:R-:W-:-:S05]  /*0920*/  @!P1 LOP3.LUT R11, RZ, R13, RZ, 0x33, !PT ;  /* 0x0000000dff0b9212 */ /* 0x000fca00078e33ff */
[----:B------:R-:W-:-:S04]  /*0930*/  IMAD.MOV R0, RZ, RZ, -R11 ;  /* 0x000000ffff007224 */ /* 0x000fc800078e0a0b */
[----:B------:R-:W-:Y:S02]  /*0940*/  IMAD R0, R13, R0, R12 ;  /* 0x000000000d007224 */ /* 0x000fe400078e020c */
[----:B--2---:R-:W-:Y:S02]  /*0950*/  IMAD.MOV R13, RZ, RZ, -R7 ;  /* 0x000000ffff0d7224 */ /* 0x004fe400078e0a07 */
[----:B------:R-:W-:-:S04]  /*0960*/  IMAD.IADD R0, R10, 0x1, R0 ;  /* 0x000000010a007824 */ /* 0x000fc800078e0200 */
[----:B------:R-:W-:Y:S02]  /*0970*/  IMAD R2, R0, 0x40, R5 ;  /* 0x0000004000027824 */ /* 0x000fe400078e0205 */
[----:B------:R-:W-:Y:S02]  /*0980*/  IMAD R5, R13, R14, RZ ;  /* 0x0000000e0d057224 */ /* 0x000fe400078e02ff */
[----:B-1----:R-:W-:Y:S01]  /*0990*/  IMAD.MOV R13, RZ, RZ, -R9 ;  /* 0x000000ffff0d7224 */ /* 0x002fe200078e0a09 */
[----:B------:R-:W-:Y:S01]  /*09a0*/  IABS R0, R2 ;  /* 0x0000000200007213 */ /* 0x000fe20000000000 */
[----:B------:R-:W-:Y:S01]  /*09b0*/  IMAD.HI.U32 R6, R7, R5, R6 ;  /* 0x0000000507067227 */ /* 0x000fe200078e0006 */
[--C-:B------:R-:W-:Y:S02]  /*09c0*/  SHF.R.U32.HI R7, RZ, 0x5, R3.reuse ;  /* 0x00000005ff077819 */ /* 0x100fe40000011603 */
[----:B------:R-:W-:Y:S01]  /*09d0*/  ISETP.GE.AND P3, PT, R2, RZ, PT ;  /* 0x000000ff0200720c */ /* 0x000fe20003f66270 */
[----:B------:R-:W-:Y:S01]  /*09e0*/  IMAD.MOV.U32 R5, RZ, RZ, R0 ;  /* 0x000000ffff057224 */ /* 0x000fe200078e0000 */
[----:B------:R-:W-:-:S02]  /*09f0*/  SHF.R.U32.HI R0, RZ, 0x5, R3 ;  /* 0x00000005ff007819 */ /* 0x000fc40000011603 */
[----:B------:R-:W-:Y:S01]  /*0a00*/  SGXT.U32 R7, R7, 0x3 ;  /* 0x000000030707781a */ /* 0x000fe20000000000 */
[----:B------:R-:W-:Y:S01]  /*0a10*/  IMAD.HI.U32 R6, R6, R5, RZ ;  /* 0x0000000506067227 */ /* 0x000fe200078e00ff */
[----:B------:R-:W-:-:S03]  /*0a20*/  R2UR UR9, R0 ;  /* 0x00000000000972ca */ /* 0x000fc600000e0000 */
[----:B------:R-:W-:Y:S02]  /*0a30*/  IMAD.MOV R6, RZ, RZ, -R6 ;  /* 0x000000ffff067224 */ /* 0x000fe400078e0a06 */
[----:B------:R-:W-:Y:S02]  /*0a40*/  IMAD.SHL.U32 R0, R11, 0x200, RZ ;  /* 0x000002000b007824 */ /* 0x000fe400078e00ff */
[----:B------:R-:W-:Y:S02]  /*0a50*/  IMAD R5, R14, R6, R5 ;  /* 0x000000060e057224 */ /* 0x000fe400078e0205 */
[----:B------:R-:W-:Y:S01]  /*0a60*/  IMAD R11, R13, R4, RZ ;  /* 0x000000040d0b7224 */ /* 0x000fe200078e02ff */
[----:B------:R-:W-:Y:S02]  /*0a70*/  LOP3.LUT R6, R0, R7, RZ, 0xfc, !PT ;  /* 0x0000000700067212 */ /* 0x000fe400078efcff */
[----:B------:R-:W-:Y:S01]  /*0a80*/  ISETP.GT.U32.AND P0, PT, R14, R5, PT ;  /* 0x000000050e00720c */ /* 0x000fe20003f04070 */
[----:B------:R-:W-:Y:S01]  /*0a90*/  IMAD.HI.U32 R9, R9, R11, R8 ;  /* 0x0000000b09097227 */ /* 0x000fe200078e0008 */
[C---:B------:R-:W-:Y:S01]  /*0aa0*/  LOP3.LUT R7, R6.reuse, 0x8, RZ, 0xfc, !PT ;  /* 0x0000000806077812 */ /* 0x040fe200078efcff */
[----:B------:R-:W-:Y:S01]  /*0ab0*/  USHF.L.U32 UR4, UR9, 0x15, URZ ;  /* 0x0000001509047899 */ /* 0x000fe200080006ff */
[----:B------:R-:W-:Y:S01]  /*0ac0*/  LOP3.LUT R8, R6, 0x10, RZ, 0xfc, !PT ;  /* 0x0000001006087812 */ /* 0x000fe200078efcff */
[----:B------:R-:W-:Y:S01]  /*0ad0*/  VIADD R12, R0, UR9 ;  /* 0x00000009000c7c36 */ /* 0x000fe20008000000 */
[----:B------:R-:W-:Y:S01]  /*0ae0*/  IABS R13, R7 ;  /* 0x00000007000d7213 */ /* 0x000fe20000000000 */
[----:B------:R-:W-:Y:S01]  /*0af0*/  USHF.L.U32 UR5, UR9, 0x5, URZ ;  /* 0x0000000509057899 */ /* 0x000fe200080006ff */
[----:B------:R-:W-:Y:S01]  /*0b00*/  ISETP.GE.AND P2, PT, R7, RZ, PT ;  /* 0x000000ff0700720c */ /* 0x000fe20003f46270 */
[----:B------:R-:W-:Y:S01]  /*0b10*/  VIADD R11, R12, 0x18 ;  /* 0x000000180c0b7836 */ /* 0x000fe20000000000 */
[----:B------:R-:W-:Y:S01]  /*0b20*/  IABS R15, R8 ;  /* 0x00000008000f7213 */ /* 0x000fe20000000000 */
[----:B------:R-:W-:Y:S01]  /*0b30*/  IMAD.HI.U32 R7, R9, R13, RZ ;  /* 0x0000000d09077227 */ /* 0x000fe200078e00ff */
[----:B------:R-:W-:Y:S01]  /*0b40*/  ISETP.GE.AND P5, PT, R8, RZ, PT ;  /* 0x000000ff0800720c */ /* 0x000fe20003fa6270 */
[----:B------:R-:W-:Y:S01]  /*0b50*/  ULOP3.LUT UR4, UR4, 0x600000, URZ, 0xc0, !UPT ;  /* 0x0060000004047892 */ /* 0x000fe2000f8ec0ff */
[----:B------:R-:W-:Y:S01]  /*0b60*/  IABS R16, R11 ;  /* 0x0000000b00107213 */ /* 0x000fe20000000000 */
[----:B------:R-:W-:Y:S01]  /*0b70*/  @!P0 IMAD.IADD R5, R5, 0x1, -R14 ;  /* 0x0000000105058824 */ /* 0x000fe200078e0a0e */
[----:B------:R-:W-:Y:S01]  /*0b80*/  ISETP.NE.AND P0, PT, R48, RZ, PT ;  /* 0x000000ff3000720c */ /* 0x000fe20003f05270 */
[----:B------:R-:W-:Y:S01]  /*0b90*/  IMAD.MOV R7, RZ, RZ, -R7 ;  /* 0x000000ffff077224 */ /* 0x000fe200078e0a07 */
[----:B------:R-:W-:Y:S01]  /*0ba0*/  LOP3.LUT R19, R6, 0x20, RZ, 0xfc, !PT ;  /* 0x0000002006137812 */ /* 0x000fe200078efcff */
[----:B------:R-:W-:Y:S01]  /*0bb0*/  IMAD.HI.U32 R10, R9, R16, RZ ;  /* 0x00000010090a7227 */ /* 0x000fe200078e00ff */
[----:B------:R-:W-:Y:S01]  /*0bc0*/  ISETP.GT.U32.AND P1, PT, R14, R5, PT ;  /* 0x000000050e00720c */ /* 0x000fe20003f24070 */
[----:B------:R-:W-:Y:S01]  /*0bd0*/  ULOP3.LUT UR5, UR5, 0x80, URZ, 0xc0, !UPT ;  /* 0x0000008005057892 */ /* 0x000fe2000f8ec0ff */
[----:B------:R-:W-:Y:S01]  /*0be0*/  IABS R18, R19 ;  /* 0x0000001300127213 */ /* 0x000fe20000000000 */
[----:B------:R-:W-:Y:S01]  /*0bf0*/  IMAD R7, R4, R7, R13 ;  /* 0x0000000704077224 */ /* 0x000fe200078e020d */
[----:B------:R-:W-:Y:S01]  /*0c00*/  ISETP.GE.AND P4, PT, R11, RZ, PT ;  /* 0x000000ff0b00720c */ /* 0x000fe20003f86270 */
[----:B------:R-:W-:Y:S01]  /*0c10*/  IMAD.MOV R17, RZ, RZ, -R10 ;  /* 0x000000ffff117224 */ /* 0x000fe200078e0a0a */
[C---:B------:R-:W-:Y:S01]  /*0c20*/  LOP3.LUT R20, R6.reuse, 0x28, RZ, 0xfc, !PT ;  /* 0x0000002806147812 */ /* 0x040fe200078efcff */
[----:B------:R-:W-:Y:S01]  /*0c30*/  IMAD.HI.U32 R8, R9, R15, RZ ;  /* 0x0000000f09087227 */ /* 0x000fe200078e00ff */
[----:B------:R-:W-:-:S02]  /*0c40*/  LOP3.LUT R21, R6, 0x30, RZ, 0xfc, !PT ;  /* 0x0000003006157812 */ /* 0x000fc400078efcff */
[----:B------:R-:W-:Y:S01]  /*0c50*/  LOP3.LUT R23, R6, 0x40, RZ, 0xfc, !PT ;  /* 0x0000004006177812 */ /* 0x000fe200078efcff */
[C---:B------:R-:W-:Y:S01]  /*0c60*/  IMAD R10, R4.reuse, R17, R16 ;  /* 0x00000011040a7224 */ /* 0x040fe200078e0210 */
[----:B------:R-:W-:Y:S01]  /*0c70*/  IABS R16, R20 ;  /* 0x0000001400107213 */ /* 0x000fe20000000000 */
[----:B------:R-:W-:Y:S01]  /*0c80*/  @!P1 IMAD.IADD R5, R5, 0x1, -R14 ;  /* 0x0000000105059824 */ /* 0x000fe200078e0a0e */
[C---:B------:R-:W-:Y:S01]  /*0c90*/  ISETP.GT.U32.AND P1, PT, R4.reuse, R7, PT ;  /* 0x000000070400720c */ /* 0x040fe20003f24070 */
[----:B------:R-:W-:Y:S01]  /*0ca0*/  IMAD.MOV R8, RZ, RZ, -R8 ;  /* 0x000000ffff087224 */ /* 0x000fe200078e0a08 */
[----:B------:R-:W-:Y:S01]  /*0cb0*/  IABS R17, R21 ;  /* 0x0000001500117213 */ /* 0x000fe20000000000 */
[----:B------:R-:W-:Y:S01]  /*0cc0*/  @!P3 IMAD.MOV R5, RZ, RZ, -R5 ;  /* 0x000000ffff05b224 */ /* 0x000fe200078e0a05 */
[----:B------:R-:W-:Y:S01]  /*0cd0*/  @!P0 LOP3.LUT R5, RZ, R48, RZ, 0x33, !PT ;  /* 0x00000030ff058212 */ /* 0x000fe200078e33ff */
[C---:B------:R-:W-:Y:S01]  /*0ce0*/  IMAD R8, R4.reuse, R8, R15 ;  /* 0x0000000804087224 */ /* 0x040fe200078e020f */
[----:B------:R-:W-:Y:S01]  /*0cf0*/  ISETP.GT.U32.AND P0, PT, R4, R10, PT ;  /* 0x0000000a0400720c */ /* 0x000fe20003f04070 */
[----:B------:R-:W-:Y:S01]  /*0d00*/  IMAD.HI.U32 R11, R9, R18, RZ ;  /* 0x00000012090b7227 */ /* 0x000fe200078e00ff */
[----:B------:R-:W-:-:S02]  /*0d10*/  LOP3.LUT R25, R6, 0x60, RZ, 0xfc, !PT ;  /* 0x0000006006197812 */ /* 0x000fc400078efcff */
[----:B------:R-:W-:Y:S01]  /*0d20*/  ISETP.GT.U32.AND P3, PT, R4, R8, PT ;  /* 0x000000080400720c */ /* 0x000fe20003f64070 */
[----:B------:R-:W-:Y:S01]  /*0d30*/  IMAD.MOV R11, RZ, RZ, -R11 ;  /* 0x000000ffff0b7224 */ /* 0x000fe200078e0a0b */
[C---:B------:R-:W-:Y:S01]  /*0d40*/  LOP3.LUT R26, R6.reuse, 0x68, RZ, 0xfc, !PT ;  /* 0x00000068061a7812 */ /* 0x040fe200078efcff */
[----:B------:R-:W-:Y:S01]  /*0d50*/  @!P1 IMAD.IADD R7, R7, 0x1, -R4 ;  /* 0x0000000107079824 */ /* 0x000fe200078e0a04 */
[----:B------:R-:W-:Y:S01]  /*0d60*/  LOP3.LUT R31, R6, 0x88, RZ, 0xfc, !PT ;  /* 0x00000088061f7812 */ /* 0x000fe200078efcff */
[----:B------:R-:W-:Y:S01]  /*0d70*/  VIADD R22, R12, 0x38 ;  /* 0x000000380c167836 */ /* 0x000fe20000000000 */
[----:B------:R-:W-:Y:S01]  /*0d80*/  IABS R24, R26 ;  /* 0x0000001a00187213 */ /* 0x000fe20000000000 */
[C---:B------:R-:W-:Y:S01]  /*0d90*/  IMAD R11, R4.reuse, R11, R18 ;  /* 0x0000000b040b7224 */ /* 0x040fe200078e0212 */
[----:B------:R-:W-:Y:S01]  /*0da0*/  ISETP.GT.U32.AND P6, PT, R4, R7, PT ;  /* 0x000000070400720c */ /* 0x000fe20003fc4070 */
[----:B------:R-:W-:Y:S01]  /*0db0*/  @!P0 IMAD.IADD R10, R10, 0x1, -R4 ;  /* 0x000000010a0a8824 */ /* 0x000fe200078e0a04 */
[----:B------:R-:W-:Y:S01]  /*0dc0*/  IABS R18, R22 ;  /* 0x0000001600127213 */ /* 0x000fe20000000000 */
[----:B------:R-:W-:Y:S01]  /*0dd0*/  IMAD.HI.U32 R13, R9, R16, RZ ;  /* 0x00000010090d7227 */ /* 0x000fe200078e00ff */
[----:B------:R-:W-:-:S02]  /*0de0*/  ISETP.GE.AND P0, PT, R19, RZ, PT ;  /* 0x000000ff1300720c */ /* 0x000fc40003f06270 */
[----:B------:R-:W-:Y:S01]  /*0df0*/  IABS R19, R23 ;  /* 0x0000001700137213 */ /* 0x000fe20000000000 */
[--C-:B------:R-:W-:Y:S01]  /*0e00*/  @!P3 IMAD.IADD R8, R8, 0x1, -R4.reuse ;  /* 0x000000010808b824 */ /* 0x100fe200078e0a04 */
[C---:B------:R-:W-:Y:S01]  /*0e10*/  ISETP.GT.U32.AND P3, PT, R4.reuse, R11, PT ;  /* 0x0000000b0400720c */ /* 0x040fe20003f64070 */
[----:B------:R-:W-:Y:S01]  /*0e20*/  IMAD.HI.U32 R15, R9, R18, RZ ;  /* 0x00000012090f7227 */ /* 0x000fe200078e00ff */
[----:B------:R-:W-:Y:S02]  /*0e30*/  IABS R28, R31 ;  /* 0x0000001f001c7213 */ /* 0x000fe40000000000 */
[C---:B------:R-:W-:Y:S01]  /*0e40*/  ISETP.GT.U32.AND P1, PT, R4.reuse, R8, PT ;  /* 0x000000080400720c */ /* 0x040fe20003f24070 */
[----:B------:R-:W-:Y:S01]  /*0e50*/  @!P6 IMAD.IADD R7, R7, 0x1, -R4 ;  /* 0x000000010707e824 */ /* 0x000fe200078e0a04 */
[----:B------:R-:W-:Y:S01]  /*0e60*/  ISETP.GT.U32.AND P6, PT, R4, R10, PT ;  /* 0x0000000a0400720c */ /* 0x000fe20003fc4070 */
[----:B------:R-:W-:Y:S01]  /*0e70*/  IMAD.MOV R15, RZ, RZ, -R15 ;  /* 0x000000ffff0f7224 */ /* 0x000fe200078e0a0f */
[C---:B------:R-:W-:Y:S01]  /*0e80*/  LOP3.LUT R30, R6.reuse, 0x80, RZ, 0xfc, !PT ;  /* 0x00000080061e7812 */ /* 0x040fe200078efcff */
[----:B------:R-:W-:Y:S01]  /*0e90*/  IMAD.HI.U32 R14, R9, R17, RZ ;  /* 0x00000011090e7227 */ /* 0x000fe200078e00ff */
[----:B------:R-:W-:-:S02]  /*0ea0*/  LOP3.LUT R32, R6, 0x90, RZ, 0xfc, !PT ;  /* 0x0000009006207812 */ /* 0x000fc400078efcff */
[----:B------:R-:W-:Y:S01]  /*0eb0*/  IABS R27, R30 ;  /* 0x0000001e001b7213 */ /* 0x000fe20000000000 */
[----:B------:R-:W-:Y:S01]  /*0ec0*/  IMAD R15, R4, R15, R18 ;  /* 0x0000000f040f7224 */ /* 0x000fe200078e0212 */
[C---:B------:R-:W-:Y:S01]  /*0ed0*/  LOP3.LUT R33, R6.reuse, 0xa0, RZ, 0xfc, !PT ;  /* 0x000000a006217812 */ /* 0x040fe200078efcff */
[----:B------:R-:W-:Y:S01]  /*0ee0*/  IMAD.MOV R13, RZ, RZ, -R13 ;  /* 0x000000ffff0d7224 */ /* 0x000fe200078e0a0d */
[C---:B------:R-:W-:Y:S01]  /*0ef0*/  LOP3.LUT R37, R6.reuse, 0xc0, RZ, 0xfc, !PT ;  /* 0x000000c006257812 */ /* 0x040fe200078efcff */
[----:B------:R-:W-:Y:S01]  /*0f00*/  IMAD.MOV R14, RZ, RZ, -R14 ;  /* 0x000000ffff0e7224 */ /* 0x000fe200078e0a0e */
[----:B------:R-:W-:Y:S01]  /*0f10*/  LOP3.LUT R39, R6, 0xd0, RZ, 0xfc, !PT ;  /* 0x000000d006277812 */ /* 0x000fe200078efcff */
[--C-:B------:R-:W-:Y:S01]  /*0f20*/  @!P6 IMAD.IADD R10, R10, 0x1, -R4.reuse ;  /* 0x000000010a0ae824 */ /* 0x100fe200078e0a04 */
[----:B------:R-:W-:Y:S01]  /*0f30*/  ISETP.GT.U32.AND P6, PT, R4, R15, PT ;  /* 0x0000000f0400720c */ /* 0x000fe20003fc4070 */
[--C-:B------:R-:W-:Y:S01]  /*0f40*/  @!P3 IMAD.IADD R11, R11, 0x1, -R4.reuse ;  /* 0x000000010b0bb824 */ /* 0x100fe200078e0a04 */
[----:B------:R-:W-:Y:S01]  /*0f50*/  IABS R35, R37 ;  /* 0x0000002500237213 */ /* 0x000fe20000000000 */
[----:B------:R-:W-:Y:S01]  /*0f60*/  @!P1 IMAD.IADD R8, R8, 0x1, -R4 ;  /* 0x0000000108089824 */ /* 0x000fe200078e0a04 */
[----:B------:R-:W-:Y:S01]  /*0f70*/  LOP3.LUT R43, R6, 0xf0, RZ, 0xfc, !PT ;  /* 0x000000f0062b7812 */ /* 0x000fe200078efcff */
[C---:B------:R-:W-:Y:S01]  /*0f80*/  IMAD R13, R4.reuse, R13, R16 ;  /* 0x0000000d040d7224 */ /* 0x040fe200078e0210 */
[C---:B------:R-:W-:Y:S01]  /*0f90*/  ISETP.GT.U32.AND P1, PT, R4.reuse, R11, PT ;  /* 0x0000000b0400720c */ /* 0x040fe20003f24070 */
[C---:B------:R-:W-:Y:S01]  /*0fa0*/  IMAD R14, R4.reuse, R14, R17 ;  /* 0x0000000e040e7224 */ /* 0x040fe200078e0211 */
[----:B------:R-:W-:Y:S01]  /*0fb0*/  IABS R41, R43 ;  /* 0x0000002b00297213 */ /* 0x000fe20000000000 */
[----:B------:R-:W-:Y:S01]  /*0fc0*/  IMAD.MOV.U32 R17, RZ, RZ, R19 ;  /* 0x000000ffff117224 */ /* 0x000fe200078e0013 */
[----:B------:R-:W-:Y:S01]  /*0fd0*/  ISETP.GT.U32.AND P3, PT, R4, R13, PT ;  /* 0x0000000d0400720c */ /* 0x000fe20003f64070 */
[----:B------:R-:W-:Y:S01]  /*0fe0*/  @!P5 IMAD.MOV R8, RZ, RZ, -R8 ;  /* 0x000000ffff08d224 */ /* 0x000fe200078e0a08 */
[----:B------:R-:W-:Y:S01]  /*0ff0*/  ISETP.GE.AND P5, PT, R20, RZ, PT ;  /* 0x000000ff1400720c */ /* 0x000fe20003fa6270 */
[----:B------:R-:W-:Y:S01]  /*1000*/  IMAD.HI.U32 R16, R9, R17, RZ ;  /* 0x0000001109107227 */ /* 0x000fe200078e00ff */
[----:B------:R-:W-:-:S02]  /*1010*/  LOP3.LUT R20, R6, 0x48, RZ, 0xfc, !PT ;  /* 0x0000004806147812 */ /* 0x000fc400078efcff */
[----:B------:R-:W-:Y:S01]  /*1020*/  LOP3.LUT R50, R6, 0x108, RZ, 0xfc, !PT ;  /* 0x0000010806327812 */ /* 0x000fe200078efcff */
[----:B------:R-:W-:Y:S01]  /*1030*/  @!P2 IMAD.MOV R7, RZ, RZ, -R7 ;  /* 0x000000ffff07a224 */ /* 0x000fe200078e0a07 */
[C---:B------:R-:W-:Y:S01]  /*1040*/  ISETP.GT.U32.AND P2, PT, R4.reuse, R14, PT ;  /* 0x0000000e0400720c */ /* 0x040fe20003f44070 */
[----:B------:R-:W-:Y:S01]  /*1050*/  @!P6 IMAD.IADD R15, R15, 0x1, -R4 ;  /* 0x000000010f0fe824 */ /* 0x000fe200078e0a04 */
[----:B------:R-:W-:Y:S01]  /*1060*/  IABS R18, R20 ;  /* 0x0000001400127213 */ /* 0x000fe20000000000 */
[----:B------:R-:W-:Y:S01]  /*1070*/  IMAD.MOV R16, RZ, RZ, -R16 ;  /* 0x000000ffff107224 */ /* 0x000fe200078e0a10 */
[----:B------:R-:W-:Y:S01]  /*1080*/  IABS R46, R50 ;  /* 0x00000032002e7213 */ /* 0x000fe20000000000 */
[----:B------:R-:W-:Y:S01]  /*1090*/  @!P1 IMAD.IADD R11, R11, 0x1, -R4 ;  /* 0x000000010b0b9824 */ /* 0x000fe200078e0a04 */
[C---:B------:R-:W-:Y:S01]  /*10a0*/  ISETP.GT.U32.AND P6, PT, R4.reuse, R15, PT ;  /* 0x0000000f0400720c */ /* 0x040fe20003fc4070 */
[----:B------:R-:W-:Y:S01]  /*10b0*/  IMAD R16, R4, R16, R17 ;  /* 0x0000001004107224 */ /* 0x000fe200078e0211 */
[----:B------:R-:W-:Y:S01]  /*10c0*/  ISETP.GE.AND P1, PT, R21, RZ, PT ;  /* 0x000000ff1500720c */ /* 0x000fe20003f26270 */
[----:B------:R-:W-:Y:S01]  /*10d0*/  IMAD.HI.U32 R17, R9, R18, RZ ;  /* 0x0000001209117227 */ /* 0x000fe200078e00ff */
[----:B------:R-:W-:-:S02]  /*10e0*/  LOP3.LUT R21, R6, 0x50, RZ, 0xfc, !PT ;  /* 0x0000005006157812 */ /* 0x000fc400078efcff */
[----:B------:R-:W-:Y:S01]  /*10f0*/  LOP3.LUT R51, R6, 0x110, RZ, 0xfc, !PT ;  /* 0x0000011006337812 */ /* 0x000fe200078efcff */
[--C-:B------:R-:W-:Y:S01]  /*1100*/  @!P3 IMAD.IADD R13, R13, 0x1, -R4.reuse ;  /* 0x000000010d0db824 */ /* 0x100fe200078e0a04 */
[----:B------:R-:W-:Y:S01]  /*1110*/  IABS R19, R21 ;  /* 0x0000001500137213 */ /* 0x000fe20000000000 */
[----:B------:R-:W-:Y:S01]  /*1120*/  IMAD.MOV R17, RZ, RZ, -R17 ;  /* 0x000000ffff117224 */ /* 0x000fe200078e0a11 */
[----:B------:R-:W-:Y:S01]  /*1130*/  ISETP.GE.AND P3, PT, R22, RZ, PT ;  /* 0x000000ff1600720c */ /* 0x000fe20003f66270 */
[----:B------:R-:W-:Y:S01]  /*1140*/  @!P2 IMAD.IADD R14, R14, 0x1, -R4 ;  /* 0x000000010e0ea824 */ /* 0x000fe200078e0a04 */
[C---:B------:R-:W-:Y:S01]  /*1150*/  ISETP.GT.U32.AND P2, PT, R4.reuse, R13, PT ;  /* 0x0000000d0400720c */ /* 0x040fe20003f44070 */
[----:B------:R-:W-:Y:S01]  /*1160*/  @!P0 IMAD.MOV R11, RZ, RZ, -R11 ;  /* 0x000000ffff0b8224 */ /* 0x000fe200078e0a0b */
[C---:B------:R-:W-:Y:S01]  /*1170*/  ISETP.GT.U32.AND P0, PT, R4.reuse, R16, PT ;  /* 0x000000100400720c */ /* 0x040fe20003f04070 */
[C---:B------:R-:W-:Y:S01]  /*1180*/  IMAD R17, R4.reuse, R17, R18 ;  /* 0x0000001104117224 */ /* 0x040fe200078e0212 */
[----:B------:R-:W-:Y:S01]  /*1190*/  IABS R22, R25 ;  /* 0x0000001900167213 */ /* 0x000fe20000000000 */
[----:B------:R-:W-:Y:S01]  /*11a0*/  @!P6 IMAD.IADD R15, R15, 0x1, -R4 ;  /* 0x000000010f0fe824 */ /* 0x000fe200078e0a04 */
[----:B------:R-:W-:Y:S01]  /*11b0*/  IABS R47, R51 ;  /* 0x00000033002f7213 */ /* 0x000fe20000000000 */
[----:B------:R-:W-:Y:S01]  /*11c0*/  @!P4 IMAD.MOV R10, RZ, RZ, -R10 ;  /* 0x000000ffff0ac224 */ /* 0x000fe200078e0a0a */
[C---:B------:R-:W-:Y:S01]  /*11d0*/  ISETP.GT.U32.AND P6, PT, R4.reuse, R17, PT ;  /* 0x000000110400720c */ /* 0x040fe20003fc4070 */
[----:B------:R-:W-:Y:S01]  /*11e0*/  IMAD.HI.U32 R18, R9, R19, RZ ;  /* 0x0000001309127227 */ /* 0x000fe200078e00ff */
[----:B------:R-:W-:-:S02]  /*11f0*/  ISETP.GT.U32.AND P4, PT, R4, R14, PT ;  /* 0x0000000e0400720c */ /* 0x000fc40003f84070 */
[C---:B------:R-:W-:Y:S01]  /*1200*/  LOP3.LUT R54, R6.reuse, 0x120, RZ, 0xfc, !PT ;  /* 0x0000012006367812 */ /* 0x040fe200078efcff */
[----:B------:R-:W-:Y:S01]  /*1210*/  IMAD.MOV R18, RZ, RZ, -R18 ;  /* 0x000000ffff127224 */ /* 0x000fe200078e0a12 */
[----:B------:R-:W-:Y:S01]  /*1220*/  LOP3.LUT R56, R6, 0x128, RZ, 0xfc, !PT ;  /* 0x0000012806387812 */ /* 0x000fe200078efcff */
[--C-:B------:R-:W-:Y:S01]  /*1230*/  @!P2 IMAD.IADD R13, R13, 0x1, -R4.reuse ;  /* 0x000000010d0da824 */ /* 0x100fe200078e0a04 */
[----:B------:R-:W-:Y:S01]  /*1240*/  ISETP.GE.AND P2, PT, R23, RZ, PT ;  /* 0x000000ff1700720c */ /* 0x000fe20003f46270 */
[--C-:B------:R-:W-:Y:S01]  /*1250*/  @!P0 IMAD.IADD R16, R16, 0x1, -R4.reuse ;  /* 0x0000000110108824 */ /* 0x100fe200078e0a04 */
[----:B------:R-:W-:Y:S01]  /*1260*/  ISETP.GE.AND P0, PT, R21, RZ, PT ;  /* 0x000000ff1500720c */ /* 0x000fe20003f06270 */
[----:B------:R-:W-:Y:S01]  /*1270*/  IMAD R18, R4, R18, R19 ;  /* 0x0000001204127224 */ /* 0x000fe200078e0213 */
[----:B------:R-:W-:Y:S01]  /*1280*/  LOP3.LUT R58, R6, 0x130, RZ, 0xfc, !PT ;  /* 0x00000130063a7812 */ /* 0x000fe200078efcff */
[----:B------:R-:W-:Y:S01]  /*1290*/  VIADD R23, R12, 0x58 ;  /* 0x000000580c177836 */ /* 0x000fe20000000000 */
[----:B------:R-:W-:Y:S01]  /*12a0*/  LOP3.LUT R60, R6, 0x148, RZ, 0xfc, !PT ;  /* 0x00000148063c7812 */ /* 0x000fe200078efcff */
[--C-:B------:R-:W-:Y:S01]  /*12b0*/  @!P6 IMAD.IADD R17, R17, 0x1, -R4.reuse ;  /* 0x000000011111e824 */ /* 0x100fe200078e0a04 */
[C---:B------:R-:W-:Y:S01]  /*12c0*/  ISETP.GT.U32.AND P6, PT, R4.reuse, R18, PT ;  /* 0x000000120400720c */ /* 0x040fe20003fc4070 */
[----:B------:R-:W-:Y:S01]  /*12d0*/  @!P5 IMAD.MOV R13, RZ, RZ, -R13 ;  /* 0x000000ffff0dd224 */ /* 0x000fe200078e0a0d */
[----:B------:R-:W-:Y:S01]  /*12e0*/  ISETP.GT.U32.AND P5, PT, R4, R16, PT ;  /* 0x000000100400720c */ /* 0x000fe20003fa4070 */
[----:B------:R-:W-:Y:S01]  /*12f0*/  @!P4 IMAD.IADD R14, R14, 0x1, -R4 ;  /* 0x000000010e0ec824 */ /* 0x000fe200078e0a04 */
[----:B------:R-:W-:Y:S01]  /*1300*/  ISETP.GE.AND P4, PT, R20, RZ, PT ;  /* 0x000000ff1400720c */ /* 0x000fe20003f86270 */
[----:B------:R-:W-:Y:S01]  /*1310*/  @!P3 IMAD.MOV R15, RZ, RZ, -R15 ;  /* 0x000000ffff0fb224 */ /* 0x000fe200078e0a0f */
[----:B------:R-:W-:Y:S01]  /*1320*/  IABS R20, R23 ;  /* 0x0000001700147213 */ /* 0x000fe20000000000 */
[----:B------:R-:W-:Y:S01]  /*1330*/  @!P1 IMAD.MOV R14, RZ, RZ, -R14 ;  /* 0x000000ffff0e9224 */ /* 0x000fe200078e0a0e */
[----:B------:R-:W-:Y:S01]  /*1340*/  ISETP.GT.U32.AND P1, PT, R4, R17, PT ;  /* 0x000000110400720c */ /* 0x000fe20003f24070 */
[----:B------:R-:W-:Y:S01]  /*1350*/  IMAD.HI.U32 R21, R9, R24, RZ ;  /* 0x0000001809157227 */ /* 0x000fe200078e00ff */
[----:B------:R-:W-:-:S02]  /*1360*/  ISETP.GE.AND P3, PT, R23, RZ, PT ;  /* 0x000000ff1700720c */ /* 0x000fc40003f66270 */
[----:B------:R-:W-:Y:S01]  /*1370*/  IABS R57, R60 ;  /* 0x0000003c00397213 */ /* 0x000fe20000000000 */
[C---:B------:R-:W-:Y:S01]  /*1380*/  IMAD.HI.U32 R19, R9.reuse, R20, RZ ;  /* 0x0000001409137227 */ /* 0x040fe200078e00ff */
[C---:B------:R-:W-:Y:S02]  /*1390*/  LOP3.LUT R64, R6.reuse, 0x1c8, RZ, 0xfc, !PT ;  /* 0x000001c806407812 */ /* 0x040fe400078efcff */
[----:B------:R-:W-:Y:S01]  /*13a0*/  LOP3.LUT R66, R6, 0x1d0, RZ, 0xfc, !PT ;  /* 0x000001d006427812 */ /* 0x000fe200078efcff */
[----:B------:R-:W-:Y:S01]  /*13b0*/  IMAD.MOV R19, RZ, RZ, -R19 ;  /* 0x000000ffff137224 */ /* 0x000fe200078e0a13 */
[----:B------:R-:W-:Y:S01]  /*13c0*/  IABS R89, R64 ;  /* 0x0000004000597213 */ /* 0x000fe20000000000 */
[--C-:B------:R-:W-:Y:S01]  /*13d0*/  @!P5 IMAD.IADD R16, R16, 0x1, -R4.reuse ;  /* 0x000000011010d824 */ /* 0x100fe200078e0a04 */
[----:B------:R-:W-:Y:S01]  /*13e0*/  LOP3.LUT R70, R6, 0x1e0, RZ, 0xfc, !PT ;  /* 0x000001e006467812 */ /* 0x000fe200078efcff */
[----:B------:R-:W-:Y:S01]  /*13f0*/  @!P6 IMAD.IADD R18, R18, 0x1, -R4 ;  /* 0x000000011212e824 */ /* 0x000fe200078e0a04 */
[----:B------:R-:W-:Y:S01]  /*1400*/  ISETP.GE.AND P6, PT, R26, RZ, PT ;  /* 0x000000ff1a00720c */ /* 0x000fe20003fc6270 */
[----:B------:R-:W-:Y:S01]  /*1410*/  IMAD R19, R4, R19, R20 ;  /* 0x0000001304137224 */ /* 0x000fe200078e0214 */
[----:B------:R-:W-:Y:S01]  /*1420*/  IABS R91, R66 ;  /* 0x00000042005b7213 */ /* 0x000fe20000000000 */
[----:B------:R-:W-:Y:S01]  /*1430*/  IMAD.HI.U32 R20, R9, R22, RZ ;  /* 0x0000001609147227 */ /* 0x000fe200078e00ff */
[----:B------:R-:W-:-:S02]  /*1440*/  IABS R93, R70 ;  /* 0x00000046005d7213 */ /* 0x000fc40000000000 */
[C---:B------:R-:W-:Y:S01]  /*1450*/  ISETP.GT.U32.AND P5, PT, R4.reuse, R19, PT ;  /* 0x000000130400720c */ /* 0x040fe20003fa4070 */
[----:B------:R-:W-:Y:S01]  /*1460*/  @!P2 IMAD.MOV R16, RZ, RZ, -R16 ;  /* 0x000000ffff10a224 */ /* 0x000fe200078e0a10 */
[----:B------:R-:W-:Y:S01]  /*1470*/  ISETP.GT.U32.AND P2, PT, R4, R18, PT ;  /* 0x000000120400720c */ /* 0x000fe20003f44070 */
[----:B------:R-:W-:Y:S01]  /*1480*/  @!P1 IMAD.IADD R17, R17, 0x1, -R4 ;  /* 0x0000000111119824 */ /* 0x000fe200078e0a04 */
[----:B------:R-:W-:Y:S01]  /*1490*/  ISETP.GE.AND P1, PT, R25, RZ, PT ;  /* 0x000000ff1900720c */ /* 0x000fe20003f26270 */
[----:B------:R-:W-:Y:S01]  /*14a0*/  IMAD.MOV R23, RZ, RZ, -R20 ;  /* 0x000000ffff177224 */ /* 0x000fe200078e0a14 */
[C---:B------:R-:W-:Y:S01]  /*14b0*/  LOP3.LUT R25, R6.reuse, 0x70, RZ, 0xfc, !PT ;  /* 0x0000007006197812 */ /* 0x040fe200078efcff */
[----:B------:R-:W-:Y:S01]  /*14c0*/  IMAD.MOV R21, RZ, RZ, -R21 ;  /* 0x000000ffff157224 */ /* 0x000fe200078e0a15 */
[----:B------:R-:W-:Y:S01]  /*14d0*/  LOP3.LUT R72, R6, 0x1e8, RZ, 0xfc, !PT ;  /* 0x000001e806487812 */ /* 0x000fe200078efcff */
[C---:B------:R-:W-:Y:S01]  /*14e0*/  IMAD R20, R4.reuse, R23, R22 ;  /* 0x0000001704147224 */ /* 0x040fe200078e0216 */
[----:B------:R-:W-:Y:S01]  /*14f0*/  IABS R23, R25 ;  /* 0x0000001900177213 */ /* 0x000fe20000000000 */
[C---:B------:R-:W-:Y:S01]  /*1500*/  IMAD R21, R4.reuse, R21, R24 ;  /* 0x0000001504157224 */ /* 0x040fe200078e0218 */
[----:B------:R-:W-:Y:S01]  /*1510*/  IABS R95, R72 ;  /* 0x00000048005f7213 */ /* 0x000fe20000000000 */
[----:B------:R-:W-:Y:S01]  /*1520*/  @!P4 IMAD.MOV R17, RZ, RZ, -R17 ;  /* 0x000000ffff11c224 */ /* 0x000fe200078e0a11 */
[----:B------:R-:W-:Y:S01]  /*1530*/  ISETP.GT.U32.AND P4, PT, R4, R20, PT ;  /* 0x000000140400720c */ /* 0x000fe20003f84070 */
[----:B------:R-:W-:Y:S01]  /*1540*/  IMAD.HI.U32 R22, R9, R23, RZ ;  /* 0x0000001709167227 */ /* 0x000fe200078e00ff */
[----:B------:R-:W-:-:S03]  /*1550*/  LOP3.LUT R74, R6, 0x1f0, RZ, 0xfc, !PT ;  /* 0x000001f0064a7812 */ /* 0x000fc600078efcff */
[--C-:B------:R-:W-:Y:S01]  /*1560*/  @!P2 IMAD.IADD R18, R18, 0x1, -R4.reuse ;  /* 0x000000011212a824 */ /* 0x100fe200078e0a04 */
[C---:B------:R-:W-:Y:S01]  /*1570*/  ISETP.GT.U32.AND P2, PT, R4.reuse, R21, PT ;  /* 0x000000150400720c */ /* 0x040fe20003f44070 */
[----:B------:R-:W-:Y:S01]  /*1580*/  @!P5 IMAD.IADD R19, R19, 0x1, -R4 ;  /* 0x000000011313d824 */ /* 0x000fe200078e0a04 */
[----:B------:R-:W-:Y:S01]  /*1590*/  IABS R97, R74 ;  /* 0x0000004a00617213 */ /* 0x000fe20000000000 */
[----:B------:R-:W-:Y:S02]  /*15a0*/  IMAD.MOV R22, RZ, RZ, -R22 ;  /* 0x000000ffff167224 */ /* 0x000fe400078e0a16 */
[----:B------:R-:W-:Y:S01]  /*15b0*/  @!P0 IMAD.MOV R18, RZ, RZ, -R18 ;  /* 0x000000ffff128224 */ /* 0x000fe200078e0a12 */
[C---:B------:R-:W-:Y:S01]  /*15c0*/  ISETP.GT.U32.AND P5, PT, R4.reuse, R19, PT ;  /* 0x000000130400720c */ /* 0x040fe20003fa4070 */
[----:B------:R-:W-:Y:S02]  /*15d0*/  IMAD R22, R4, R22, R23 ;  /* 0x0000001604167224 */ /* 0x000fe400078e0217 */
[----:B------:R-:W-:-:S02]  /*15e0*/  @!P4 IMAD.IADD R20, R20, 0x1, -R4 ;  /* 0x000000011414c824 */ /* 0x000fc400078e0a04 */
[----:B------:R-:W-:Y:S01]  /*15f0*/  VIADD R29, R12, 0x78 ;  /* 0x000000780c1d7836 */ /* 0x000fe20000000000 */
[C---:B------:R-:W-:Y:S01]  /*1600*/  ISETP.GT.U32.AND P4, PT, R4.reuse, R22, PT ;  /* 0x000000160400720c */ /* 0x040fe20003f84070 */
[--C-:B------:R-:W-:Y:S01]  /*1610*/  @!P2 IMAD.IADD R21, R21, 0x1, -R4.reuse ;  /* 0x000000011515a824 */ /* 0x100fe200078e0a04 */
[C---:B------:R-:W-:Y:S01]  /*1620*/  ISETP.GT.U32.AND P2, PT, R4.reuse, R20, PT ;  /* 0x000000140400720c */ /* 0x040fe20003f44070 */
[----:B------:R-:W-:Y:S01]  /*1630*/  IMAD.HI.U32 R24, R9, R27, RZ ;  /* 0x0000001b09187227 */ /* 0x000fe200078e00ff */
[----:B------:R-:W-:Y:S02]  /*1640*/  IABS R26, R29 ;  /* 0x0000001d001a7213 */ /* 0x000fe40000000000 */
[----:B------:R-:W-:Y:S01]  /*1650*/  ISETP.GT.U32.AND P0, PT, R4, R21, PT ;  /* 0x000000150400720c */ /* 0x000fe20003f04070 */
[----:B------:R-:W-:Y:S01]  /*1660*/  @!P5 IMAD.IADD R19, R19, 0x1, -R4 ;  /* 0x000000011313d824 */ /* 0x000fe200078e0a04 */
[----:B------:R-:W-:Y:S01]  /*1670*/  ISETP.GE.AND P5, PT, R25, RZ, PT ;  /* 0x000000ff1900720c */ /* 0x000fe20003fa6270 */
[----:B------:R-:W-:-:S04]  /*1680*/  IMAD.HI.U32 R25, R9, R28, RZ ;  /* 0x0000001c09197227 */ /* 0x000fc800078e00ff */
[----:B------:R-:W-:Y:S02]  /*1690*/  @!P4 IMAD.IADD R22, R22, 0x1, -R4 ;  /* 0x000000011616c824 */ /* 0x000fe400078e0a04 */
[----:B------:R-:W-:Y:S02]  /*16a0*/  IMAD.MOV R25, RZ, RZ, -R25 ;  /* 0x000000ffff197224 */ /* 0x000fe400078e0a19 */
[----:B------:R-:W-:Y:S01]  /*16b0*/  IMAD.HI.U32 R23, R9, R26, RZ ;  /* 0x0000001a09177227 */ /* 0x000fe200078e00ff */
[----:B------:R-:W-:-:S03]  /*16c0*/  ISETP.GT.U32.AND P4, PT, R4, R22, PT ;  /* 0x000000160400720c */ /* 0x000fc60003f84070 */
[C---:B------:R-:W-:Y:S02]  /*16d0*/  IMAD R25, R4.reuse, R25, R28 ;  /* 0x0000001904197224 */ /* 0x040fe400078e021c */
[----:B------:R-:W-:Y:S02]  /*16e0*/  @!P0 IMAD.IADD R21, R21, 0x1, -R4 ;  /* 0x0000000115158824 */ /* 0x000fe400078e0a04 */
[----:B------:R-:W-:Y:S02]  /*16f0*/  IMAD.MOV R23, RZ, RZ, -R23 ;  /* 0x000000ffff177224 */ /* 0x000fe400078e0a17 */
[----:B------:R-:W-:Y:S01]  /*1700*/  @!P6 IMAD.MOV R21, RZ, RZ, -R21 ;  /* 0x000000ffff15e224 */ /* 0x000fe200078e0a15 */
[C---:B------:R-:W-:Y:S01]  /*1710*/  ISETP.GT.U32.AND P6, PT, R4.reuse, R25, PT ;  /* 0x000000190400720c */ /* 0x040fe20003fc4070 */
[----:B------:R-:W-:Y:S02]  /*1720*/  IMAD.MOV R24, RZ, RZ, -R24 ;  /* 0x000000ffff187224 */ /* 0x000fe400078e0a18 */
[----:B------:R-:W-:-:S02]  /*1730*/  IMAD R23, R4, R23, R26 ;  /* 0x0000001704177224 */ /* 0x000fc400078e021a */
[----:B------:R-:W-:Y:S01]  /*1740*/  IMAD R24, R4, R24, R27 ;  /* 0x0000001804187224 */ /* 0x000fe200078e021b */
[----:B------:R-:W-:Y:S01]  /*1750*/  IABS R27, R32 ;  /* 0x00000020001b7213 */ /* 0x000fe20000000000 */
[--C-:B------:R-:W-:Y:S01]  /*1760*/  @!P4 IMAD.IADD R22, R22, 0x1, -R4.reuse ;  /* 0x000000011616c824 */ /* 0x100fe200078e0a04 */
[----:B------:R-:W-:Y:S01]  /*1770*/  ISETP.GE.AND P4, PT, R31, RZ, PT ;  /* 0x000000ff1f00720c */ /* 0x000fe20003f86270 */
[----:B------:R-:W-:Y:S01]  /*1780*/  @!P2 IMAD.IADD R20, R20, 0x1, -R4 ;  /* 0x000000011414a824 */ /* 0x000fe200078e0a04 */
[----:B------:R-:W-:Y:S01]  /*1790*/  ISETP.GT.U32.AND P2, PT, R4, R23, PT ;  /* 0x000000170400720c */ /* 0x000fe20003f44070 */
[----:B------:R-:W-:Y:S01]  /*17a0*/  VIADD R31, R12, 0x98 ;  /* 0x000000980c1f7836 */ /* 0x000fe20000000000 */
[----:B------:R-:W-:Y:S01]  /*17b0*/  ISETP.GT.U32.AND P0, PT, R4, R24, PT ;  /* 0x000000180400720c */ /* 0x000fe20003f04070 */
[----:B------:R-:W-:-:S04]  /*17c0*/  IMAD.HI.U32 R26, R9, R27, RZ ;  /* 0x0000001b091a7227 */ /* 0x000fc800078e00ff */
[----:B------:R-:W-:Y:S01]  /*17d0*/  @!P3 IMAD.MOV R19, RZ, RZ, -R19 ;  /* 0x000000ffff13b224 */ /* 0x000fe200078e0a13 */
[----:B------:R-:W-:Y:S01]  /*17e0*/  ISETP.GE.AND P3, PT, R29, RZ, PT ;  /* 0x000000ff1d00720c */ /* 0x000fe20003f66270 */
[----:B------:R-:W-:Y:S01]  /*17f0*/  @!P6 IMAD.IADD R25, R25, 0x1, -R4 ;  /* 0x000000011919e824 */ /* 0x000fe200078e0a04 */
[----:B------:R-:W-:Y:S01]  /*1800*/  IABS R29, R31 ;  /* 0x0000001f001d7213 */ /* 0x000fe20000000000 */
[----:B------:R-:W-:Y:S02]  /*1810*/  IMAD.MOV R26, RZ, RZ, -R26 ;  /* 0x000000ffff1a7224 */ /* 0x000fe400078e0a1a */
[----:B------:R-:W-:Y:S01]  /*1820*/  @!P1 IMAD.MOV R20, RZ, RZ, -R20 ;  /* 0x000000ffff149224 */ /* 0x000fe200078e0a14 */
[C---:B------:R-:W-:Y:S01]  /*1830*/  ISETP.GT.U32.AND P6, PT, R4.reuse, R25, PT ;  /* 0x000000190400720c */ /* 0x040fe20003fc4070 */
[----:B------:R-:W-:Y:S01]  /*1840*/  IMAD R26, R4, R26, R27 ;  /* 0x0000001a041a7224 */ /* 0x000fe200078e021b */
[----:B------:R-:W-:Y:S01]  /*1850*/  ISETP.GE.AND P1, PT, R30, RZ, PT ;  /* 0x000000ff1e00720c */ /* 0x000fe20003f26270 */
[----:B------:R-:W-:Y:S01]  /*1860*/  IMAD.HI.U32 R27, R9, R29, RZ ;  /* 0x0000001d091b7227 */ /* 0x000fe200078e00ff */
[----:B------:R-:W-:-:S03]  /*1870*/  IABS R30, R33 ;  /* 0x00000021001e7213 */ /* 0x000fc60000000000 */
[----:B------:R-:W-:Y:S02]  /*1880*/  @!P2 IMAD.IADD R23, R23, 0x1, -R4 ;  /* 0x000000011717a824 */ /* 0x000fe400078e0a04 */
[----:B------:R-:W-:Y:S02]  /*1890*/  IMAD.MOV R27, RZ, RZ, -R27 ;  /* 0x000000ffff1b7224 */ /* 0x000fe400078e0a1b */
[----:B------:R-:W-:Y:S01]  /*18a0*/  IMAD.HI.U32 R28, R9, R30, RZ ;  /* 0x0000001e091c7227 */ /* 0x000fe200078e00ff */
[----:B------:R-:W-:-:S03]  /*18b0*/  ISETP.GT.U32.AND P2, PT, R4, R23, PT ;  /* 0x000000170400720c */ /* 0x000fc60003f44070 */
[----:B------:R-:W-:Y:S02]  /*18c0*/  @!P0 IMAD.IADD R24, R24, 0x1, -R4 ;  /* 0x0000000118188824 */ /* 0x000fe400078e0a04 */
[----:B------:R-:W-:Y:S01]  /*18d0*/  @!P5 IMAD.MOV R22, RZ, RZ, -R22 ;  /* 0x000000ffff16d224 */ /* 0x000fe200078e0a16 */
[C---:B------:R-:W-:Y:S01]  /*18e0*/  ISETP.GT.U32.AND P5, PT, R4.reuse, R26, PT ;  /* 0x0000001a0400720c */ /* 0x040fe20003fa4070 */
[C---:B------:R-:W-:Y:S01]  /*18f0*/  IMAD R27, R4.reuse, R27, R29 ;  /* 0x0000001b041b7224 */ /* 0x040fe200078e021d */
[C---:B------:R-:W-:Y:S01]  /*1900*/  ISETP.GT.U32.AND P0, PT, R4.reuse, R24, PT ;  /* 0x000000180400720c */ /* 0x040fe20003f04070 */
[----:B------:R-:W-:Y:S02]  /*1910*/  IMAD.MOV R29, RZ, RZ, -R28 ;  /* 0x000000ffff1d7224 */ /* 0x000fe400078e0a1c */
[----:B------:R-:W-:Y:S01]  /*1920*/  @!P6 IMAD.IADD R25, R25, 0x1, -R4 ;  /* 0x000000011919e824 */ /* 0x000fe200078e0a04 */
[C---:B------:R-:W-:Y:S01]  /*1930*/  ISETP.GT.U32.AND P6, PT, R4.reuse, R27, PT ;  /* 0x0000001b0400720c */ /* 0x040fe20003fc4070 */
[----:B------:R-:W-:Y:S01]  /*1940*/  IMAD R28, R4, R29, R30 ;  /* 0x0000001d041c7224 */ /* 0x000fe200078e021e */
[----:B------:R-:W-:Y:S01]  /*1950*/  LOP3.LUT R30, R6, 0xb0, RZ, 0xfc, !PT ;  /* 0x000000b0061e7812 */ /* 0x000fe200078efcff */
[----:B------:R-:W-:-:S02]  /*1960*/  @!P4 IMAD.MOV R25, RZ, RZ, -R25 ;  /* 0x000000ffff19c224 */ /* 0x000fc400078e0a19 */
[--C-:B------:R-:W-:Y:S01]  /*1970*/  @!P2 IMAD.IADD R23, R23, 0x1, -R4.reuse ;  /* 0x000000011717a824 */ /* 0x100fe200078e0a04 */
[----:B------:R-:W-:Y:S01]  /*1980*/  ISETP.GT.U32.AND P4, PT, R4, R28, PT ;  /* 0x0000001c0400720c */ /* 0x000fe20003f84070 */
[--C-:B------:R-:W-:Y:S01]  /*1990*/  @!P5 IMAD.IADD R26, R26, 0x1, -R4.reuse ;  /* 0x000000011a1ad824 */ /* 0x100fe200078e0a04 */
[----:B------:R-:W-:Y:S01]  /*19a0*/  ISETP.GE.AND P2, PT, R32, RZ, PT ;  /* 0x000000ff2000720c */ /* 0x000fe20003f46270 */
[--C-:B------:R-:W-:Y:S01]  /*19b0*/  @!P0 IMAD.IADD R24, R24, 0x1, -R4.reuse ;  /* 0x0000000118188824 */ /* 0x100fe200078e0a04 */
[----:B------:R-:W-:Y:S01]  /*19c0*/  LOP3.LUT R32, R6, 0xa8, RZ, 0xfc, !PT ;  /* 0x000000a806207812 */ /* 0x000fe200078efcff */
[----:B------:R-:W-:Y:S01]  /*19d0*/  VIADD R36, R12, 0xb8 ;  /* 0x000000b80c247836 */ /* 0x000fe20000000000 */
[----:B------:R-:W-:Y:S01]  /*19e0*/  ISETP.GE.AND P0, PT, R31, RZ, PT ;  /* 0x000000ff1f00720c */ /* 0x000fe20003f06270 */
[----:B------:R-:W-:Y:S01]  /*19f0*/  @!P6 IMAD.IADD R27, R27, 0x1, -R4 ;  /* 0x000000011b1be824 */ /* 0x000fe200078e0a04 */
[----:B------:R-:W-:Y:S01]  /*1a00*/  IABS R31, R32 ;  /* 0x00000020001f7213 */ /* 0x000fe20000000000 */
[----:B------:R-:W-:Y:S01]  /*1a10*/  @!P1 IMAD.MOV R24, RZ, RZ, -R24 ;  /* 0x000000ffff189224 */ /* 0x000fe200078e0a18 */
[C---:B------:R-:W-:Y:S01]  /*1a20*/  ISETP.GT.U32.AND P5, PT, R4.reuse, R26, PT ;  /* 0x0000001a0400720c */ /* 0x040fe20003fa4070 */
[----:B------:R-:W-:Y:S01]  /*1a30*/  @!P3 IMAD.MOV R23, RZ, RZ, -R23 ;  /* 0x000000ffff17b224 */ /* 0x000fe200078e0a17 */
[----:B------:R-:W-:Y:S01]  /*1a40*/  ISETP.GT.U32.AND P6, PT, R4, R27, PT ;  /* 0x0000001b0400720c */ /* 0x000fe20003fc4070 */
[----:B------:R-:W-:Y:S01]  /*1a50*/  IMAD.HI.U32 R29, R9, R31, RZ ;  /* 0x0000001f091d7227 */ /* 0x000fe200078e00ff */
[----:B------:R-:W-:-:S02]  /*1a60*/  ISETP.GE.AND P1, PT, R32, RZ, PT ;  /* 0x000000ff2000720c */ /* 0x000fc40003f26270 */
[----:B------:R-:W-:Y:S01]  /*1a70*/  IABS R32, R30 ;  /* 0x0000001e00207213 */ /* 0x000fe20000000000 */
[--C-:B------:R-:W-:Y:S01]  /*1a80*/  @!P4 IMAD.IADD R28, R28, 0x1, -R4.reuse ;  /* 0x000000011c1cc824 */ /* 0x100fe200078e0a04 */
[----:B------:R-:W-:Y:S01]  /*1a90*/  IABS R34, R36 ;  /* 0x0000002400227213 */ /* 0x000fe20000000000 */
[----:B------:R-:W-:Y:S01]  /*1aa0*/  IMAD.MOV R29, RZ, RZ, -R29 ;  /* 0x000000ffff1d7224 */ /* 0x000fe200078e0a1d */
[----:B------:R-:W-:Y:S01]  /*1ab0*/  ISETP.GE.AND P3, PT, R33, RZ, PT ;  /* 0x000000ff2100720c */ /* 0x000fe20003f66270 */
[----:B------:R-:W-:Y:S01]  /*1ac0*/  VIADD R40, R12, 0xd8 ;  /* 0x000000d80c287836 */ /* 0x000fe20000000000 */
[----:B------:R-:W-:Y:S01]  /*1ad0*/  ISETP.GT.U32.AND P4, PT, R4, R28, PT ;  /* 0x0000001c0400720c */ /* 0x000fe20003f84070 */
[----:B------:R-:W-:Y:S01]  /*1ae0*/  @!P5 IMAD.IADD R26, R26, 0x1, -R4 ;  /* 0x000000011a1ad824 */ /* 0x000fe200078e0a04 */
[----:B------:R-:W-:Y:S01]  /*1af0*/  ISETP.GE.AND P5, PT, R30, RZ, PT ;  /* 0x000000ff1e00720c */ /* 0x000fe20003fa6270 */
[----:B------:R-:W-:Y:S01]  /*1b00*/  IMAD R29, R4, R29, R31 ;  /* 0x0000001d041d7224 */ /* 0x000fe200078e021f */
[----:B------:R-:W-:Y:S01]  /*1b10*/  IABS R38, R40 ;  /* 0x0000002800267213 */ /* 0x000fe20000000000 */
[----:B------:R-:W-:-:S04]  /*1b20*/  IMAD.HI.U32 R30, R9, R32, RZ ;  /* 0x00000020091e7227 */ /* 0x000fc800078e00ff */
[----:B------:R-:W-:-:S04]  /*1b30*/  IMAD.HI.U32 R31, R9, R34, RZ ;  /* 0x00000022091f7227 */ /* 0x000fc800078e00ff */
[----:B------:R-:W-:Y:S01]  /*1b40*/  @!P6 IMAD.IADD R27, R27, 0x1, -R4 ;  /* 0x000000011b1be824 */ /* 0x000fe200078e0a04 */
[C---:B------:R-:W-:Y:S01]  /*1b50*/  ISETP.GT.U32.AND P6, PT, R4.reuse, R29, PT ;  /* 0x0000001d0400720c */ /* 0x040fe20003fc4070 */
[----:B------:R-:W-:Y:S02]  /*1b60*/  IMAD.MOV R33, RZ, RZ, -R30 ;  /* 0x000000ffff217224 */ /* 0x000fe400078e0a1e */
[----:B------:R-:W-:Y:S02]  /*1b70*/  IMAD.MOV R31, RZ, RZ, -R31 ;  /* 0x000000ffff1f7224 */ /* 0x000fe400078e0a1f */
[----:B------:R-:W-:Y:S02]  /*1b80*/  IMAD R30, R4, R33, R32 ;  /* 0x00000021041e7224 */ /* 0x000fe400078e0220 */
[----:B------:R-:W-:Y:S02]  /*1b90*/  @!P4 IMAD.IADD R28, R28, 0x1, -R4 ;  /* 0x000000011c1cc824 */ /* 0x000fe400078e0a04 */
[C---:B------:R-:W-:Y:S01]  /*1ba0*/  IMAD R31, R4.reuse, R31, R34 ;  /* 0x0000001f041f7224 */ /* 0x040fe200078e0222 */
[----:B------:R-:W-:Y:S01]  /*1bb0*/  ISETP.GT.U32.AND P4, PT, R4, R30, PT ;  /* 0x0000001e0400720c */ /* 0x000fe20003f84070 */
[----:B------:R-:W-:-:S02]  /*1bc0*/  @!P3 IMAD.MOV R28, RZ, RZ, -R28 ;  /* 0x000000ffff1cb224 */ /* 0x000fc400078e0a1c */
[----:B------:R-:W-:Y:S01]  /*1bd0*/  @!P6 IMAD.IADD R29, R29, 0x1, -R4 ;  /* 0x000000011d1de824 */ /* 0x000fe200078e0a04 */
[----:B------:R-:W-:Y:S01]  /*1be0*/  ISETP.GT.U32.AND P3, PT, R4, R31, PT ;  /* 0x0000001f0400720c */ /* 0x000fe20003f64070 */
[----:B------:R-:W-:-:S03]  /*1bf0*/  IMAD.HI.U32 R32, R9, R35, RZ ;  /* 0x0000002309207227 */ /* 0x000fc600078e00ff */
[----:B------:R-:W-:Y:S01]  /*1c00*/  ISETP.GT.U32.AND P6, PT, R4, R29, PT ;  /* 0x0000001d0400720c */ /* 0x000fe20003fc4070 */
[----:B------:R-:W-:Y:S01]  /*1c10*/  @!P0 IMAD.MOV R27, RZ, RZ, -R27 ;  /* 0x000000ffff1b8224 */ /* 0x000fe200078e0a1b */
[----:B------:R-:W-:Y:S01]  /*1c20*/  ISETP.GE.AND P0, PT, R37, RZ, PT ;  /* 0x000000ff2500720c */ /* 0x000fe20003f06270 */
[----:B------:R-:W-:Y:S01]  /*1c30*/  IMAD.MOV R32, RZ, RZ, -R32 ;  /* 0x000000ffff207224 */ /* 0x000fe200078e0a20 */
[----:B------:R-:W-:Y:S01]  /*1c40*/  LOP3.LUT R37, R6, 0xc8, RZ, 0xfc, !PT ;  /* 0x000000c806257812 */ /* 0x000fe200078efcff */
[--C-:B------:R-:W-:Y:S02]  /*1c50*/  @!P4 IMAD.IADD R30, R30, 0x1, -R4.reuse ;  /* 0x000000011e1ec824 */ /* 0x100fe400078e0a04 */
[C---:B------:R-:W-:Y:S01]  /*1c60*/  IMAD R32, R4.reuse, R32, R35 ;  /* 0x0000002004207224 */ /* 0x040fe200078e0223 */
[----:B------:R-:W-:Y:S01]  /*1c70*/  IABS R35, R37 ;  /* 0x0000002500237213 */ /* 0x000fe20000000000 */
[----:B------:R-:W-:Y:S01]  /*1c80*/  @!P3 IMAD.IADD R31, R31, 0x1, -R4 ;  /* 0x000000011f1fb824 */ /* 0x000fe200078e0a04 */
[----:B------:R-:W-:Y:S01]  /*1c90*/  ISETP.GT.U32.AND P4, PT, R4, R30, PT ;  /* 0x0000001e0400720c */ /* 0x000fe20003f84070 */
[----:B------:R-:W-:Y:S01]  /*1ca0*/  @!P2 IMAD.MOV R26, RZ, RZ, -R26 ;  /* 0x000000ffff1aa224 */ /* 0x000fe200078e0a1a */
[----:B------:R-:W-:Y:S01]  /*1cb0*/  ISETP.GE.AND P2, PT, R36, RZ, PT ;  /* 0x000000ff2400720c */ /* 0x000fe20003f46270 */
[----:B------:R-:W-:Y:S01]  /*1cc0*/  IMAD.HI.U32 R33, R9, R35, RZ ;  /* 0x0000002309217227 */ /* 0x000fe200078e00ff */
[----:B------:R-:W-:-:S02]  /*1cd0*/  IABS R36, R39 ;  /* 0x0000002700247213 */ /* 0x000fc40000000000 */
[C---:B------:R-:W-:Y:S01]  /*1ce0*/  ISETP.GT.U32.AND P3, PT, R4.reuse, R31, PT ;  /* 0x0000001f0400720c */ /* 0x040fe20003f64070 */
[----:B------:R-:W-:Y:S01]  /*1cf0*/  @!P6 IMAD.IADD R29, R29, 0x1, -R4 ;  /* 0x000000011d1de824 */ /* 0x000fe200078e0a04 */
[----:B------:R-:W-:Y:S01]  /*1d00*/  ISETP.GT.U32.AND P6, PT, R4, R32, PT ;  /* 0x000000200400720c */ /* 0x000fe20003fc4070 */
[----:B------:R-:W-:-:S04]  /*1d10*/  IMAD.HI.U32 R34, R9, R36, RZ ;  /* 0x0000002409227227 */ /* 0x000fc800078e00ff */
[----:B------:R-:W-:Y:S02]  /*1d20*/  IMAD.MOV R33, RZ, RZ, -R33 ;  /* 0x000000ffff217224 */ /* 0x000fe400078e0a21 */
[----:B------:R-:W-:Y:S01]  /*1d30*/  @!P1 IMAD.MOV R29, RZ, RZ, -R29 ;  /* 0x000000ffff1d9224 */ /* 0x000fe200078e0a1d */
[----:B------:R-:W-:Y:S01]  /*1d40*/  ISETP.GE.AND P1, PT, R37, RZ, PT ;  /* 0x000000ff2500720c */ /* 0x000fe20003f26270 */
[----:B------:R-:W-:Y:S02]  /*1d50*/  IMAD.MOV R37, RZ, RZ, -R34 ;  /* 0x000000ffff257224 */ /* 0x000fe400078e0a22 */
[----:B------:R-:W-:Y:S02]  /*1d60*/  IMAD R33, R4, R33, R35 ;  /* 0x0000002104217224 */ /* 0x000fe400078e0223 */
[----:B------:R-:W-:Y:S01]  /*1d70*/  @!P4 IMAD.IADD R30, R30, 0x1, -R4 ;  /* 0x000000011e1ec824 */ /* 0x000fe200078e0a04 */
[----:B------:R-:W-:Y:S01]  /*1d80*/  ISETP.GE.AND P4, PT, R39, RZ, PT ;  /* 0x000000ff2700720c */ /* 0x000fe20003f86270 */
[----:B------:R-:W-:Y:S01]  /*1d90*/  IMAD R34, R4, R37, R36 ;  /* 0x0000002504227224 */ /* 0x000fe200078e0224 */
[----:B------:R-:W-:Y:S01]  /*1da0*/  LOP3.LUT R36, R6, 0xe0, RZ, 0xfc, !PT ;  /* 0x000000e006247812 */ /* 0x000fe200078efcff */
[----:B------:R-:W-:Y:S01]  /*1db0*/  @!P3 IMAD.IADD R31, R31, 0x1, -R4 ;  /* 0x000000011f1fb824 */ /* 0x000fe200078e0a04 */
[C---:B------:R-:W-:Y:S01]  /*1dc0*/  ISETP.GT.U32.AND P3, PT, R4.reuse, R33, PT ;  /* 0x000000210400720c */ /* 0x040fe20003f64070 */
[----:B------:R-:W-:Y:S01]  /*1dd0*/  @!P5 IMAD.MOV R30, RZ, RZ, -R30 ;  /* 0x000000ffff1ed224 */ /* 0x000fe200078e0a1e */
[----:B------:R-:W-:Y:S01]  /*1de0*/  ISETP.GT.U32.AND P5, PT, R4, R34, PT ;  /* 0x000000220400720c */ /* 0x000fe20003fa4070 */
[----:B------:R-:W-:Y:S01]  /*1df0*/  @!P6 IMAD.IADD R32, R32, 0x1, -R4 ;  /* 0x000000012020e824 */ /* 0x000fe200078e0a04 */
[----:B------:R-:W-:Y:S01]  /*1e00*/  IABS R37, R36 ;  /* 0x0000002400257213 */ /* 0x000fe20000000000 */
[----:B------:R-:W-:-:S03]  /*1e10*/  IMAD.HI.U32 R35, R9, R38, RZ ;  /* 0x0000002609237227 */ /* 0x000fc600078e00ff */
[----:B------:R-:W-:Y:S01]  /*1e20*/  ISETP.GT.U32.AND P6, PT, R4, R32, PT ;  /* 0x000000200400720c */ /* 0x000fe20003fc4070 */
[----:B------:R-:W-:Y:S02]  /*1e30*/  IMAD.MOV R35, RZ, RZ, -R35 ;  /* 0x000000ffff237224 */ /* 0x000fe400078e0a23 */
[----:B------:R-:W-:Y:S01]  /*1e40*/  @!P2 IMAD.MOV R31, RZ, RZ, -R31 ;  /* 0x000000ffff1fa224 */ /* 0x000fe200078e0a1f */
[----:B------:R-:W-:Y:S01]  /*1e50*/  ISETP.GE.AND P2, PT, R40, RZ, PT ;  /* 0x000000ff2800720c */ /* 0x000fe20003f46270 */
[--C-:B------:R-:W-:Y:S01]  /*1e60*/  @!P3 IMAD.IADD R33, R33, 0x1, -R4.reuse ;  /* 0x000000012121b824 */ /* 0x100fe200078e0a04 */
[----:B------:R-:W-:Y:S01]  /*1e70*/  ISETP.GE.AND P3, PT, R36, RZ, PT ;  /* 0x000000ff2400720c */ /* 0x000fe20003f66270 */
[----:B------:R-:W-:Y:S02]  /*1e80*/  @!P5 IMAD.IADD R34, R34, 0x1, -R4 ;  /* 0x000000012222d824 */ /* 0x000fe400078e0a04 */
[----:B------:R-:W-:Y:S01]  /*1e90*/  IMAD.HI.U32 R36, R9, R37, RZ ;  /* 0x0000002509247227 */ /* 0x000fe200078e00ff */
[----:B------:R-:W-:-:S03]  /*1ea0*/  ISETP.GT.U32.AND P5, PT, R4, R33, PT ;  /* 0x000000210400720c */ /* 0x000fc60003fa4070 */
[----:B------:R-:W-:Y:S02]  /*1eb0*/  IMAD.MOV R36, RZ, RZ, -R36 ;  /* 0x000000ffff247224 */ /* 0x000fe400078e0a24 */
[----:B------:R-:W-:Y:S02]  /*1ec0*/  @!P6 IMAD.IADD R32, R32, 0x1, -R4 ;  /* 0x000000012020e824 */ /* 0x000fe400078e0a04 */
[C---:B------:R-:W-:Y:S02]  /*1ed0*/  IMAD R36, R4.reuse, R36, R37 ;  /* 0x0000002404247224 */ /* 0x040fe400078e0225 */
[----:B------:R-:W-:Y:S01]  /*1ee0*/  @!P0 IMAD.MOV R32, RZ, RZ, -R32 ;  /* 0x000000ffff208224 */ /* 0x000fe200078e0a20 */
[C---:B------:R-:W-:Y:S01]  /*1ef0*/  ISETP.GT.U32.AND P0, PT, R4.reuse, R34, PT ;  /* 0x000000220400720c */ /* 0x040fe20003f04070 */
[----:B------:R-:W-:Y:S01]  /*1f00*/  IMAD R35, R4, R35, R38 ;  /* 0x0000002304237224 */ /* 0x000fe200078e0226 */
[----:B------:R-:W-:Y:S01]  /*1f10*/  LOP3.LUT R38, R6, 0xe8, RZ, 0xfc, !PT ;  /* 0x000000e806267812 */ /* 0x000fe200078efcff */
[----:B------:R-:W-:Y:S01]  /*1f20*/  @!P5 IMAD.IADD R33, R33, 0x1, -R4 ;  /* 0x000000012121d824 */ /* 0x000fe200078e0a04 */
[----:B------:R-:W-:Y:S01]  /*1f30*/  ISETP.GT.U32.AND P5, PT, R4, R36, PT ;  /* 0x000000240400720c */ /* 0x000fe20003fa4070 */
[----:B------:R-:W-:Y:S01]  /*1f40*/  VIADD R44, R12, 0xf8 ;  /* 0x000000f80c2c7836 */ /* 0x000fe20000000000 */
[----:B------:R-:W-:Y:S01]  /*1f50*/  ISETP.GT.U32.AND P6, PT, R4, R35, PT ;  /* 0x000000230400720c */ /* 0x000fe20003fc4070 */
[----:B------:R-:W-:Y:S01]  /*1f60*/  @!P1 IMAD.MOV R33, RZ, RZ, -R33 ;  /* 0x000000ffff219224 */ /* 0x000fe200078e0a21 */
[----:B------:R-:W-:Y:S01]  /*1f70*/  IABS R40, R38 ;  /* 0x0000002600287213 */ /* 0x000fe20000000000 */
[C---:B------:R-:W-:Y:S01]  /*1f80*/  VIADD R52, R12.reuse, 0x118 ;  /* 0x000001180c347836 */ /* 0x040fe20000000000 */
[----:B------:R-:W-:Y:S01]  /*1f90*/  IABS R42, R44 ;  /* 0x0000002c002a7213 */ /* 0x000fe20000000000 */
[----:B------:R-:W-:-:S02]  /*1fa0*/  VIADD R59, R12, 0x138 ;  /* 0x000001380c3b7836 */ /* 0x000fc40000000000 */
[--C-:B------:R-:W-:Y:S01]  /*1fb0*/  @!P0 IMAD.IADD R34, R34, 0x1, -R4.reuse ;  /* 0x0000000122228824 */ /* 0x100fe200078e0a04 */
[----:B------:R-:W-:Y:S01]  /*1fc0*/  ISETP.GE.AND P0, PT, R38, RZ, PT ;  /* 0x000000ff2600720c */ /* 0x000fe20003f06270 */
[----:B------:R-:W-:Y:S01]  /*1fd0*/  IMAD.HI.U32 R38, R9, R41, RZ ;  /* 0x0000002909267227 */ /* 0x000fe200078e00ff */
[----:B------:R-:W-:Y:S02]  /*1fe0*/  IABS R48, R52 ;  /* 0x0000003400307213 */ /* 0x000fe40000000000 */
[----:B------:R-:W-:Y:S01]  /*1ff0*/  IABS R53, R59 ;  /* 0x0000003b00357213 */ /* 0x000fe20000000000 */
[----:B------:R-:W-:Y:S01]  /*2000*/  @!P5 IMAD.IADD R36, R36, 0x1, -R4 ;  /* 0x000000012424d824 */ /* 0x000fe200078e0a04 */
[----:B------:R-:W-:Y:S01]  /*2010*/  ISETP.GE.AND P5, PT, R44, RZ, PT ;  /* 0x000000ff2c00720c */ /* 0x000fe20003fa6270 */
[----:B------:R-:W-:Y:S02]  /*2020*/  IMAD.MOV R38, RZ, RZ, -R38 ;  /* 0x000000ffff267224 */ /* 0x000fe400078e0a26 */
[----:B------:R-:W-:Y:S01]  /*2030*/  @!P6 IMAD.IADD R35, R35, 0x1, -R4 ;  /* 0x000000012323e824 */ /* 0x000fe200078e0a04 */
[C---:B------:R-:W-:Y:S01]  /*2040*/  ISETP.GT.U32.AND P1, PT, R4.reuse, R36, PT ;  /* 0x000000240400720c */ /* 0x040fe20003f24070 */
[----:B------:R-:W-:-:S02]  /*2050*/  IMAD R38, R4, R38, R41 ;  /* 0x0000002604267224 */ /* 0x000fc400078e0229 */
[----:B------:R-:W-:Y:S01]  /*2060*/  IMAD.HI.U32 R39, R9, R42, RZ ;  /* 0x0000002a09277227 */ /* 0x000fe200078e00ff */
[----:B------:R-:W-:-:S03]  /*2070*/  ISETP.GT.U32.AND P6, PT, R4, R35, PT ;  /* 0x000000230400720c */ /* 0x000fc60003fc4070 */
[----:B------:R-:W-:Y:S02]  /*2080*/  IMAD.MOV R39, RZ, RZ, -R39 ;  /* 0x000000ffff277224 */ /* 0x000fe400078e0a27 */
[----:B------:R-:W-:-:S04]  /*2090*/  IMAD.HI.U32 R37, R9, R40, RZ ;  /* 0x0000002809257227 */ /* 0x000fc800078e00ff */
[----:B------:R-:W-:Y:S01]  /*20a0*/  @!P1 IMAD.IADD R36, R36, 0x1, -R4 ;  /* 0x0000000124249824 */ /* 0x000fe200078e0a04 */
[C---:B------:R-:W-:Y:S01]  /*20b0*/  ISETP.GT.U32.AND P1, PT, R4.reuse, R38, PT ;  /* 0x000000260400720c */ /* 0x040fe20003f24070 */
[C---:B------:R-:W-:Y:S02]  /*20c0*/  IMAD R39, R4.reuse, R39, R42 ;  /* 0x0000002704277224 */ /* 0x040fe400078e022a */
[----:B------:R-:W-:Y:S02]  /*20d0*/  IMAD.MOV R37, RZ, RZ, -R37 ;  /* 0x000000ffff257224 */ /* 0x000fe400078e0a25 */
[----:B------:R-:W-:Y:S01]  /*20e0*/  @!P3 IMAD.MOV R36, RZ, RZ, -R36 ;  /* 0x000000ffff24b224 */ /* 0x000fe200078e0a24 */
[C---:B------:R-:W-:Y:S01]  /*20f0*/  ISETP.GT.U32.AND P3, PT, R4.reuse, R39, PT ;  /* 0x000000270400720c */ /* 0x040fe20003f64070 */
[----:B------:R-:W-:Y:S01]  /*2100*/  IMAD R37, R4, R37, R40 ;  /* 0x0000002504257224 */ /* 0x000fe200078e0228 */
[----:B------:R-:W-:Y:S01]  /*2110*/  LOP3.LUT R40, R6, 0x100, RZ, 0xfc, !PT ;  /* 0x0000010006287812 */ /* 0x000fe200078efcff */
[----:B------:R-:W-:-:S03]  /*2120*/  IMAD.HI.U32 R41, R9, R46, RZ ;  /* 0x0000002e09297227 */ /* 0x000fc600078e00ff */
[----:B------:R-:W-:Y:S01]  /*2130*/  IABS R44, R40 ;  /* 0x00000028002c7213 */ /* 0x000fe20000000000 */
[--C-:B------:R-:W-:Y:S01]  /*2140*/  @!P6 IMAD.IADD R35, R35, 0x1, -R4.reuse ;  /* 0x000000012323e824 */ /* 0x100fe200078e0a04 */
[----:B------:R-:W-:Y:S01]  /*2150*/  ISETP.GE.AND P6, PT, R43, RZ, PT ;  /* 0x000000ff2b00720c */ /* 0x000fe20003fc6270 */
[----:B------:R-:W-:Y:S02]  /*2160*/  @!P1 IMAD.IADD R38, R38, 0x1, -R4 ;  /* 0x0000000126269824 */ /* 0x000fe400078e0a04 */
[----:B------:R-:W-:Y:S01]  /*2170*/  @!P4 IMAD.MOV R34, RZ, RZ, -R34 ;  /* 0x000000ffff22c224 */ /* 0x000fe200078e0a22 */
[C---:B------:R-:W-:Y:S01]  /*2180*/  ISETP.GT.U32.AND P4, PT, R4.reuse, R37, PT ;  /* 0x000000250400720c */ /* 0x040fe20003f84070 */
[----:B------:R-:W-:Y:S01]  /*2190*/  IMAD.MOV R41, RZ, RZ, -R41 ;  /* 0x000000ffff297224 */ /* 0x000fe200078e0a29 */
[----:B------:R-:W-:Y:S01]  /*21a0*/  ISETP.GT.U32.AND P1, PT, R4, R38, PT ;  /* 0x000000260400720c */ /* 0x000fe20003f24070 */
[----:B------:R-:W-:Y:S01]  /*21b0*/  @!P2 IMAD.MOV R35, RZ, RZ, -R35 ;  /* 0x000000ffff23a224 */ /* 0x000fe200078e0a23 */
[----:B------:R-:W-:Y:S01]  /*21c0*/  ISETP.GE.AND P2, PT, R40, RZ, PT ;  /* 0x000000ff2800720c */ /* 0x000fe20003f46270 */
[----:B------:R-:W-:Y:S01]  /*21d0*/  IMAD R41, R4, R41, R46 ;  /* 0x0000002904297224 */ /* 0x000fe200078e022e */
[----:B------:R-:W-:Y:S01]  /*21e0*/  IABS R46, R54 ;  /* 0x00000036002e7213 */ /* 0x000fe20000000000 */
[----:B------:R-:W-:-:S04]  /*21f0*/  IMAD.HI.U32 R40, R9, R44, RZ ;  /* 0x0000002c09287227 */ /* 0x000fc800078e00ff */
[----:B------:R-:W-:Y:S01]  /*2200*/  @!P3 IMAD.IADD R39, R39, 0x1, -R4 ;  /* 0x000000012727b824 */ /* 0x000fe200078e0a04 */
[C---:B------:R-:W-:Y:S01]  /*2210*/  ISETP.GT.U32.AND P3, PT, R4.reuse, R41, PT ;  /* 0x000000290400720c */ /* 0x040fe20003f64070 */
[----:B------:R-:W-:Y:S02]  /*2220*/  IMAD.MOV R45, RZ, RZ, -R40 ;  /* 0x000000ffff2d7224 */ /* 0x000fe400078e0a28 */
[----:B------:R-:W-:Y:S02]  /*2230*/  @!P4 IMAD.IADD R37, R37, 0x1, -R4 ;  /* 0x000000012525c824 */ /* 0x000fe400078e0a04 */
[----:B------:R-:W-:Y:S02]  /*2240*/  IMAD R40, R4, R45, R44 ;  /* 0x0000002d04287224 */ /* 0x000fe400078e022c */
[----:B------:R-:W-:Y:S01]  /*2250*/  @!P1 IMAD.IADD R38, R38, 0x1, -R4 ;  /* 0x0000000126269824 */ /* 0x000fe200078e0a04 */
[C---:B------:R-:W-:Y:S01]  /*2260*/  ISETP.GT.U32.AND P4, PT, R4.reuse, R37, PT ;  /* 0x000000250400720c */ /* 0x040fe20003f84070 */
[----:B------:R-:W-:Y:S01]  /*2270*/  IMAD.HI.U32 R42, R9, R47, RZ ;  /* 0x0000002f092a7227 */ /* 0x000fe200078e00ff */
[----:B------:R-:W-:-:S03]  /*2280*/  ISETP.GT.U32.AND P1, PT, R4, R40, PT ;  /* 0x000000280400720c */ /* 0x000fc60003f24070 */
[----:B------:R-:W-:Y:S02]  /*2290*/  @!P3 IMAD.IADD R41, R41, 0x1, -R4 ;  /* 0x000000012929b824 */ /* 0x000fe400078e0a04 */
[----:B------:R-:W-:-:S03]  /*22a0*/  IMAD.HI.U32 R43, R9, R48, RZ ;  /* 0x00000030092b7227 */ /* 0x000fc600078e00ff */
[----:B------:R-:W-:Y:S01]  /*22b0*/  ISETP.GT.U32.AND P3, PT, R4, R41, PT ;  /* 0x000000290400720c */ /* 0x000fe20003f64070 */
[----:B------:R-:W-:Y:S02]  /*22c0*/  IMAD.MOV R42, RZ, RZ, -R42 ;  /* 0x000000ffff2a7224 */ /* 0x000fe400078e0a2a */
[----:B------:R-:W-:Y:S02]  /*22d0*/  IMAD.MOV R43, RZ, RZ, -R43 ;  /* 0x000000ffff2b7224 */ /* 0x000fe400078e0a2b */
[----:B------:R-:W-:-:S04]  /*22e0*/  IMAD.HI.U32 R44, R9, R46, RZ ;  /* 0x0000002e092c7227 */ /* 0x000fc800078e00ff */
[----:B------:R-:W-:Y:S02]  /*22f0*/  IMAD R42, R4, R42, R47 ;  /* 0x0000002a042a7224 */ /* 0x000fe400078e022f */
[--C-:B------:R-:W-:Y:S01]  /*2300*/  @!P1 IMAD.IADD R40, R40, 0x1, -R4.reuse ;  /* 0x0000000128289824 */ /* 0x100fe200078e0a04 */
[----:B------:R-:W-:Y:S01]  /*2310*/  ISETP.GT.U32.AND P1, PT, R4, R39, PT ;  /* 0x000000270400720c */ /* 0x000fe20003f24070 */
[----:B------:R-:W-:Y:S01]  /*2320*/  @!P4 IMAD.IADD R37, R37, 0x1, -R4 ;  /* 0x000000012525c824 */ /* 0x000fe200078e0a04 */
[----:B------:R-:W-:Y:S01]  /*2330*/  ISETP.GE.AND P4, PT, R50, RZ, PT ;  /* 0x000000ff3200720c */ /* 0x000fe20003f86270 */
[C---:B------:R-:W-:Y:S01]  /*2340*/  IMAD R43, R4.reuse, R43, R48 ;  /* 0x0000002b042b7224 */ /* 0x040fe200078e0230 */
[----:B------:R-:W-:Y:S01]  /*2350*/  IABS R48, R56 ;  /* 0x0000003800307213 */ /* 0x000fe20000000000 */
[----:B------:R-:W-:Y:S01]  /*2360*/  IMAD.MOV R47, RZ, RZ, -R44 ;  /* 0x000000ffff2f7224 */ /* 0x000fe200078e0a2c */
[----:B------:R-:W-:Y:S01]  /*2370*/  IABS R50, R58 ;  /* 0x0000003a00327213 */ /* 0x000fe20000000000 */
[----:B------:R-:W-:Y:S01]  /*2380*/  @!P0 IMAD.MOV R37, RZ, RZ, -R37 ;  /* 0x000000ffff258224 */ /* 0x000fe200078e0a25 */
[C---:B------:R-:W-:Y:S01]  /*2390*/  ISETP.GT.U32.AND P0, PT, R4.reuse, R40, PT ;  /* 0x000000280400720c */ /* 0x040fe20003f04070 */
[----:B------:R-:W-:Y:S01]  /*23a0*/  @!P6 IMAD.MOV R38, RZ, RZ, -R38 ;  /* 0x000000ffff26e224 */ /* 0x000fe200078e0a26 */
[C---:B------:R-:W-:Y:S01]  /*23b0*/  ISETP.GT.U32.AND P6, PT, R4.reuse, R42, PT ;  /* 0x0000002a0400720c */ /* 0x040fe20003fc4070 */
[----:B------:R-:W-:-:S02]  /*23c0*/  IMAD R44, R4, R47, R46 ;  /* 0x0000002f042c7224 */ /* 0x000fc400078e022e */
[----:B------:R-:W-:-:S04]  /*23d0*/  IMAD.HI.U32 R45, R9, R48, RZ ;  /* 0x00000030092d7227 */ /* 0x000fc800078e00ff */
[--C-:B------:R-:W-:Y:S01]  /*23e0*/  @!P3 IMAD.IADD R41, R41, 0x1, -R4.reuse ;  /* 0x000000012929b824 */ /* 0x100fe200078e0a04 */
[C---:B------:R-:W-:Y:S01]  /*23f0*/  ISETP.GT.U32.AND P3, PT, R4.reuse, R44, PT ;  /* 0x0000002c0400720c */ /* 0x040fe20003f64070 */
[----:B------:R-:W-:Y:S02]  /*2400*/  IMAD.MOV R45, RZ, RZ, -R45 ;  /* 0x000000ffff2d7224 */ /* 0x000fe400078e0a2d */
[----:B------:R-:W-:Y:S01]  /*2410*/  @!P1 IMAD.IADD R39, R39, 0x1, -R4 ;  /* 0x0000000127279824 */ /* 0x000fe200078e0a04 */
[C---:B------:R-:W-:Y:S01]  /*2420*/  ISETP.GT.U32.AND P1, PT, R4.reuse, R43, PT ;  /* 0x0000002b0400720c */ /* 0x040fe20003f24070 */
[----:B------:R-:W-:Y:S02]  /*2430*/  IMAD R45, R4, R45, R48 ;  /* 0x0000002d042d7224 */ /* 0x000fe400078e0230 */
[----:B------:R-:W-:-:S04]  /*2440*/  IMAD.HI.U32 R46, R9, R50, RZ ;  /* 0x00000032092e7227 */ /* 0x000fc800078e00ff */
[--C-:B------:R-:W-:Y:S01]  /*2450*/  @!P0 IMAD.IADD R40, R40, 0x1, -R4.reuse ;  /* 0x0000000128288824 */ /* 0x100fe200078e0a04 */
[----:B------:R-:W-:Y:S01]  /*2460*/  ISETP.GE.AND P0, PT, R51, RZ, PT ;  /* 0x000000ff3300720c */ /* 0x000fe20003f06270 */
[----:B------:R-:W-:Y:S01]  /*2470*/  @!P6 IMAD.IADD R42, R42, 0x1, -R4 ;  /* 0x000000012a2ae824 */ /* 0x000fe200078e0a04 */
[----:B------:R-:W-:Y:S01]  /*2480*/  ISETP.GT.U32.AND P6, PT, R4, R45, PT ;  /* 0x0000002d0400720c */ /* 0x000fe20003fc4070 */
[----:B------:R-:W-:-:S04]  /*2490*/  IMAD.HI.U32 R47, R9, R53, RZ ;  /* 0x00000035092f7227 */ /* 0x000fc800078e00ff */
[----:B------:R-:W-:Y:S02]  /*24a0*/  IMAD.MOV R51, RZ, RZ, -R46 ;  /* 0x000000ffff337224 */ /* 0x000fe400078e0a2e */
[----:B------:R-:W-:Y:S01]  /*24b0*/  @!P3 IMAD.IADD R44, R44, 0x1, -R4 ;  /* 0x000000012c2cb824 */ /* 0x000fe200078e0a04 */
[C---:B------:R-:W-:Y:S01]  /*24c0*/  ISETP.GT.U32.AND P3, PT, R4.reuse, R42, PT ;  /* 0x0000002a0400720c */ /* 0x040fe20003f64070 */
[----:B------:R-:W-:Y:S02]  /*24d0*/  IMAD.MOV R46, RZ, RZ, -R47 ;  /* 0x000000ffff2e7224 */ /* 0x000fe400078e0a2f */
[----:B------:R-:W-:Y:S01]  /*24e0*/  IMAD R47, R4, R51, R50 ;  /* 0x00000033042f7224 */ /* 0x000fe200078e0232 */
[----:B------:R-:W-:Y:S01]  /*24f0*/  LOP3.LUT R50, R6, 0x150, RZ, 0xfc, !PT ;  /* 0x0000015006327812 */ /* 0x000fe200078efcff */
[----:B------:R-:W-:Y:S01]  /*2500*/  @!P2 IMAD.MOV R40, RZ, RZ, -R40 ;  /* 0x000000ffff28a224 */ /* 0x000fe200078e0a28 */
[----:B------:R-:W-:Y:S01]  /*2510*/  ISETP.GT.U32.AND P2, PT, R4, R44, PT ;  /* 0x0000002c0400720c */ /* 0x000fe20003f44070 */
[--C-:B------:R-:W-:Y:S01]  /*2520*/  @!P1 IMAD.IADD R43, R43, 0x1, -R4.reuse ;  /* 0x000000012b2b9824 */ /* 0x100fe200078e0a04 */
[----:B------:R-:W-:Y:S01]  /*2530*/  ISETP.GE.AND P1, PT, R52, RZ, PT ;  /* 0x000000ff3400720c */ /* 0x000fe20003f26270 */
[----:B------:R-:W-:Y:S01]  /*2540*/  @!P4 IMAD.MOV R41, RZ, RZ, -R41 ;  /* 0x000000ffff29c224 */ /* 0x000fe200078e0a29 */
[----:B------:R-:W-:Y:S01]  /*2550*/  LOP3.LUT R52, R6, 0x140, RZ, 0xfc, !PT ;  /* 0x0000014006347812 */ /* 0x000fe200078efcff */
[--C-:B------:R-:W-:Y:S01]  /*2560*/  @!P6 IMAD.IADD R45, R45, 0x1, -R4.reuse ;  /* 0x000000012d2de824 */ /* 0x100fe200078e0a04 */
[C---:B------:R-:W-:Y:S01]  /*2570*/  ISETP.GT.U32.AND P4, PT, R4.reuse, R47, PT ;  /* 0x0000002f0400720c */ /* 0x040fe20003f84070 */
[----:B------:R-:W-:Y:S01]  /*2580*/  @!P5 IMAD.MOV R39, RZ, RZ, -R39 ;  /* 0x000000ffff27d224 */ /* 0x000fe200078e0a27 */
[----:B------:R-:W-:Y:S01]  /*2590*/  IABS R55, R52 ;  /* 0x0000003400377213 */ /* 0x000fe20000000000 */
[C---:B------:R-:W-:Y:S01]  /*25a0*/  IMAD R53, R4.reuse, R46, R53 ;  /* 0x0000002e04357224 */ /* 0x040fe200078e0235 */
[----:B------:R-:W-:Y:S01]  /*25b0*/  ISETP.GT.U32.AND P6, PT, R4, R43, PT ;  /* 0x0000002b0400720c */ /* 0x000fe20003fc4070 */
[----:B------:R-:W-:Y:S01]  /*25c0*/  @!P3 IMAD.IADD R42, R42, 0x1, -R4 ;  /* 0x000000012a2ab824 */ /* 0x000fe200078e0a04 */
[----:B------:R-:W-:Y:S01]  /*25d0*/  ISETP.GT.U32.AND P5, PT, R4, R45, PT ;  /* 0x0000002d0400720c */ /* 0x000fe20003fa4070 */
[----:B------:R-:W-:Y:S01]  /*25e0*/  IMAD.HI.U32 R46, R9, R55, RZ ;  /* 0x00000037092e7227 */ /* 0x000fe200078e00ff */
[----:B------:R-:W-:-:S02]  /*25f0*/  ISETP.GE.AND P3, PT, R54, RZ, PT ;  /* 0x000000ff3600720c */ /* 0x000fc40003f66270 */
[----:B------:R-:W-:Y:S01]  /*2600*/  LOP3.LUT R54, R6, 0x190, RZ, 0xfc, !PT ;  /* 0x0000019006367812 */ /* 0x000fe200078efcff */
[----:B------:R-:W-:Y:S01]  /*2610*/  @!P2 IMAD.IADD R44, R44, 0x1, -R4 ;  /* 0x000000012c2ca824 */ /* 0x000fe200078e0a04 */
[----:B------:R-:W-:Y:S01]  /*2620*/  ISETP.GE.AND P2, PT, R56, RZ, PT ;  /* 0x000000ff3800720c */ /* 0x000fe20003f46270 */
[----:B------:R-:W-:Y:S01]  /*2630*/  IMAD.HI.U32 R48, R9, R57, RZ ;  /* 0x0000003909307227 */ /* 0x000fe200078e00ff */
[----:B------:R-:W-:-:S03]  /*2640*/  IABS R75, R54 ;  /* 0x00000036004b7213 */ /* 0x000fc60000000000 */
[----:B------:R-:W-:Y:S02]  /*2650*/  IMAD.MOV R46, RZ, RZ, -R46 ;  /* 0x000000ffff2e7224 */ /* 0x000fe400078e0a2e */
[--C-:B------:R-:W-:Y:S01]  /*2660*/  @!P4 IMAD.IADD R47, R47, 0x1, -R4.reuse ;  /* 0x000000012f2fc824 */ /* 0x100fe200078e0a04 */
[----:B------:R-:W-:Y:S01]  /*2670*/  ISETP.GE.AND P4, PT, R59, RZ, PT ;  /* 0x000000ff3b00720c */ /* 0x000fe20003f86270 */
[----:B------:R-:W-:Y:S01]  /*2680*/  @!P6 IMAD.IADD R43, R43, 0x1, -R4 ;  /* 0x000000012b2be824 */ /* 0x000fe200078e0a04 */
[C---:B------:R-:W-:Y:S01]  /*2690*/  ISETP.GT.U32.AND P6, PT, R4.reuse, R53, PT ;  /* 0x000000350400720c */ /* 0x040fe20003fc4070 */
[----:B------:R-:W-:Y:S01]  /*26a0*/  IMAD.MOV R48, RZ, RZ, -R48 ;  /* 0x000000ffff307224 */ /* 0x000fe200078e0a30 */
[----:B------:R-:W-:Y:S01]  /*26b0*/  IABS R59, R50 ;  /* 0x00000032003b7213 */ /* 0x000fe20000000000 */
[C---:B------:R-:W-:Y:S02]  /*26c0*/  IMAD R55, R4.reuse, R46, R55 ;  /* 0x0000002e04377224 */ /* 0x040fe400078e0237 */
[----:B------:R-:W-:Y:S01]  /*26d0*/  @!P0 IMAD.MOV R42, RZ, RZ, -R42 ;  /* 0x000000ffff2a8224 */ /* 0x000fe200078e0a2a */
[----:B------:R-:W-:Y:S01]  /*26e0*/  ISETP.GT.U32.AND P0, PT, R4, R47, PT ;  /* 0x0000002f0400720c */ /* 0x000fe20003f04070 */
[----:B------:R-:W-:Y:S01]  /*26f0*/  @!P5 IMAD.IADD R45, R45, 0x1, -R4 ;  /* 0x000000012d2dd824 */ /* 0x000fe200078e0a04 */
[----:B------:R-:W-:Y:S01]  /*2700*/  ISETP.GE.AND P5, PT, R58, RZ, PT ;  /* 0x000000ff3a00720c */ /* 0x000fe20003fa6270 */
[----:B------:R-:W-:Y:S01]  /*2710*/  IMAD R57, R4, R48, R57 ;  /* 0x0000003004397224 */ /* 0x000fe200078e0239 */
[----:B------:R-:W-:Y:S01]  /*2720*/  LOP3.LUT R58, R6, 0x1a8, RZ, 0xfc, !PT ;  /* 0x000001a8063a7812 */ /* 0x000fe200078efcff */
[----:B------:R-:W-:Y:S01]  /*2730*/  @!P1 IMAD.MOV R43, RZ, RZ, -R43 ;  /* 0x000000ffff2b9224 */ /* 0x000fe200078e0a2b */
[C---:B------:R-:W-:Y:S01]  /*2740*/  ISETP.GT.U32.AND P1, PT, R4.reuse, R55, PT ;  /* 0x000000370400720c */ /* 0x040fe20003f24070 */
[----:B------:R-:W-:Y:S01]  /*2750*/  @!P2 IMAD.MOV R45, RZ, RZ, -R45 ;  /* 0x000000ffff2da224 */ /* 0x000fe200078e0a2d */
[----:B------:R-:W-:Y:S01]  /*2760*/  ISETP.GT.U32.AND P2, PT, R4, R57, PT ;  /* 0x000000390400720c */ /* 0x000fe20003f44070 */
[----:B------:R-:W-:Y:S01]  /*2770*/  IMAD.HI.U32 R46, R9, R59, RZ ;  /* 0x0000003b092e7227 */ /* 0x000fe200078e00ff */
[----:B------:R-:W-:-:S03]  /*2780*/  IABS R81, R58 ;  /* 0x0000003a00517213 */ /* 0x000fc60000000000 */
[----:B------:R-:W-:Y:S01]  /*2790*/  @!P0 IMAD.IADD R47, R47, 0x1, -R4 ;  /* 0x000000012f2f8824 */ /* 0x000fe200078e0a04 */
[----:B------:R-:W-:Y:S01]  /*27a0*/  ISETP.GE.AND P0, PT, R60, RZ, PT ;  /* 0x000000ff3c00720c */ /* 0x000fe20003f06270 */
[----:B------:R-:W-:Y:S01]  /*27b0*/  IMAD.MOV R46, RZ, RZ, -R46 ;  /* 0x000000ffff2e7224 */ /* 0x000fe200078e0a2e */
[----:B------:R-:W-:Y:S01]  /*27c0*/  LOP3.LUT R60, R6, 0x1b0, RZ, 0xfc, !PT ;  /* 0x000001b0063c7812 */ /* 0x000fe200078efcff */
[----:B------:R-:W-:Y:S01]  /*27d0*/  @!P3 IMAD.MOV R44, RZ, RZ, -R44 ;  /* 0x000000ffff2cb224 */ /* 0x000fe200078e0a2c */
[----:B------:R-:W-:Y:S01]  /*27e0*/  ISETP.GE.AND P3, PT, R52, RZ, PT ;  /* 0x000000ff3400720c */ /* 0x000fe20003f66270 */
[--C-:B------:R-:W-:Y:S01]  /*27f0*/  @!P6 IMAD.IADD R53, R53, 0x1, -R4.reuse ;  /* 0x000000013535e824 */ /* 0x100fe200078e0a04 */
[----:B------:R-:W-:Y:S01]  /*2800*/  IABS R83, R60 ;  /* 0x0000003c00537213 */ /* 0x000fe20000000000 */
[----:B------:R-:W-:Y:S02]  /*2810*/  VIADD R52, R12, 0x158 ;  /* 0x000001580c347836 */ /* 0x000fe40000000000 */
[--C-:B------:R-:W-:Y:S01]  /*2820*/  @!P1 IMAD.IADD R55, R55, 0x1, -R4.reuse ;  /* 0x0000000137379824 */ /* 0x100fe200078e0a04 */
[C---:B------:R-:W-:Y:S01]  /*2830*/  ISETP.GT.U32.AND P6, PT, R4.reuse, R53, PT ;  /* 0x000000350400720c */ /* 0x040fe20003fc4070 */
[C---:B------:R-:W-:Y:S01]  /*2840*/  IMAD R59, R4.reuse, R46, R59 ;  /* 0x0000002e043b7224 */ /* 0x040fe200078e023b */
[----:B------:R-:W-:Y:S01]  /*2850*/  IABS R48, R52 ;  /* 0x0000003400307213 */ /* 0x000fe20000000000 */
[----:B------:R-:W-:Y:S01]  /*2860*/  IMAD.MOV.U32 R51, RZ, RZ, R47 ;  /* 0x000000ffff337224 */ /* 0x000fe200078e002f */
[----:B------:R-:W-:Y:S01]  /*2870*/  ISETP.GT.U32.AND P1, PT, R4, R55, PT ;  /* 0x000000370400720c */ /* 0x000fe20003f24070 */
[----:B------:R-:W-:-:S02]  /*2880*/  @!P2 IMAD.IADD R57, R57, 0x1, -R4 ;  /* 0x000000013939a824 */ /* 0x000fc400078e0a04 */
[----:B------:R-:W-:Y:S01]  /*2890*/  @!P5 IMAD.MOV R51, RZ, RZ, -R51 ;  /* 0x000000ffff33d224 */ /* 0x000fe200078e0a33 */
[C---:B------:R-:W-:Y:S01]  /*28a0*/  ISETP.GT.U32.AND P5, PT, R4.reuse, R59, PT ;  /* 0x0000003b0400720c */ /* 0x040fe20003fa4070 */
[----:B------:R-:W-:Y:S01]  /*28b0*/  IMAD.HI.U32 R46, R9, R48, RZ ;  /* 0x00000030092e7227 */ /* 0x000fe200078e00ff */
[----:B------:R-:W-:-:S03]  /*28c0*/  ISETP.GT.U32.AND P2, PT, R4, R57, PT ;  /* 0x000000390400720c */ /* 0x000fc60003f44070 */
[----:B------:R-:W-:Y:S01]  /*28d0*/  IMAD.MOV R47, RZ, RZ, -R46 ;  /* 0x000000ffff2f7224 */ /* 0x000fe200078e0a2e */
[----:B------:R-:W-:Y:S01]  /*28e0*/  LOP3.LUT R46, R6, 0x168, RZ, 0xfc, !PT ;  /* 0x00000168062e7812 */ /* 0x000fe200078efcff */
[--C-:B------:R-:W-:Y:S01]  /*28f0*/  @!P6 IMAD.IADD R53, R53, 0x1, -R4.reuse ;  /* 0x000000013535e824 */ /* 0x100fe200078e0a04 */
[----:B------:R-:W-:Y:S01]  /*2900*/  ISETP.GE.AND P6, PT, R50, RZ, PT ;  /* 0x000000ff3200720c */ /* 0x000fe20003fc6270 */
[----:B------:R-:W-:Y:S01]  /*2910*/  @!P1 IMAD.IADD R55, R55, 0x1, -R4 ;  /* 0x0000000137379824 */ /* 0x000fe200078e0a04 */
[----:B------:R-:W-:Y:S01]  /*2920*/  LOP3.LUT R50, R6, 0x160, RZ, 0xfc, !PT ;  /* 0x0000016006327812 */ /* 0x000fe200078efcff */
[C---:B------:R-:W-:Y:S01]  /*2930*/  IMAD R47, R4.reuse, R47, R48 ;  /* 0x0000002f042f7224 */ /* 0x040fe200078e0230 */
[----:B------:R-:W-:Y:S01]  /*2940*/  IABS R65, R46 ;  /* 0x0000002e00417213 */ /* 0x000fe20000000000 */
[--C-:B------:R-:W-:Y:S01]  /*2950*/  @!P5 IMAD.IADD R59, R59, 0x1, -R4.reuse ;  /* 0x000000013b3bd824 */ /* 0x100fe200078e0a04 */
[----:B------:R-:W-:Y:S01]  /*2960*/  IABS R63, R50 ;  /* 0x00000032003f7213 */ /* 0x000fe20000000000 */
[----:B------:R-:W-:Y:S01]  /*2970*/  @!P2 IMAD.IADD R57, R57, 0x1, -R4 ;  /* 0x000000013939a824 */ /* 0x000fe200078e0a04 */
[C---:B------:R-:W-:Y:S01]  /*2980*/  ISETP.GT.U32.AND P2, PT, R4.reuse, R47, PT ;  /* 0x0000002f0400720c */ /* 0x040fe20003f44070 */
[----:B------:R-:W-:Y:S01]  /*2990*/  @!P3 IMAD.MOV R55, RZ, RZ, -R55 ;  /* 0x000000ffff37b224 */ /* 0x000fe200078e0a37 */
[----:B------:R-:W-:Y:S01]  /*29a0*/  ISETP.GT.U32.AND P3, PT, R4, R59, PT ;  /* 0x0000003b0400720c */ /* 0x000fe20003f64070 */
[----:B------:R-:W-:Y:S01]  /*29b0*/  IMAD.HI.U32 R48, R9, R65, RZ ;  /* 0x0000004109307227 */ /* 0x000fe200078e00ff */
[----:B------:R-:W-:-:S02]  /*29c0*/  ISETP.GE.AND P5, PT, R46, RZ, PT ;  /* 0x000000ff2e00720c */ /* 0x000fc40003fa6270 */
[----:B------:R-:W-:Y:S01]  /*29d0*/  ISETP.GE.AND P1, PT, R50, RZ, PT ;  /* 0x000000ff3200720c */ /* 0x000fe20003f26270 */
[----:B------:R-:W-:Y:S01]  /*29e0*/  IMAD.HI.U32 R46, R9, R63, RZ ;  /* 0x0000003f092e7227 */ /* 0x000fe200078e00ff */
[----:B------:R-:W-:-:S03]  /*29f0*/  LOP3.LUT R50, R6, 0x170, RZ, 0xfc, !PT ;  /* 0x0000017006327812 */ /* 0x000fc600078efcff */
[----:B------:R-:W-:Y:S01]  /*2a00*/  IMAD.MOV R46, RZ, RZ, -R46 ;  /* 0x000000ffff2e7224 */ /* 0x000fe200078e0a2e */
[----:B------:R-:W-:Y:S01]  /*2a10*/  IABS R67, R50 ;  /* 0x0000003200437213 */ /* 0x000fe20000000000 */
[----:B------:R-:W-:Y:S02]  /*2a20*/  IMAD.MOV R48, RZ, RZ, -R48 ;  /* 0x000000ffff307224 */ /* 0x000fe400078e0a30 */
[--C-:B------:R-:W-:Y:S02]  /*2a30*/  @!P2 IMAD.IADD R47, R47, 0x1, -R4.reuse ;  /* 0x000000012f2fa824 */ /* 0x100fe400078e0a04 */
[C---:B------:R-:W-:Y:S02]  /*2a40*/  IMAD R63, R4.reuse, R46, R63 ;  /* 0x0000002e043f7224 */ /* 0x040fe400078e023f */
[----:B------:R-:W-:Y:S01]  /*2a50*/  @!P3 IMAD.IADD R59, R59, 0x1, -R4 ;  /* 0x000000013b3bb824 */ /* 0x000fe200078e0a04 */
[C---:B------:R-:W-:Y:S01]  /*2a60*/  ISETP.GT.U32.AND P2, PT, R4.reuse, R47, PT ;  /* 0x0000002f0400720c */ /* 0x040fe20003f44070 */
[C---:B------:R-:W-:Y:S01]  /*2a70*/  IMAD R65, R4.reuse, R48, R65 ;  /* 0x0000003004417224 */ /* 0x040fe200078e0241 */
[----:B------:R-:W-:Y:S01]  /*2a80*/  ISETP.GT.U32.AND P3, PT, R4, R63, PT ;  /* 0x0000003f0400720c */ /* 0x000fe20003f64070 */
[----:B------:R-:W-:-:S02]  /*2a90*/  @!P6 IMAD.MOV R59, RZ, RZ, -R59 ;  /* 0x000000ffff3be224 */ /* 0x000fc400078e0a3b */
[----:B------:R-:W-:Y:S01]  /*2aa0*/  @!P0 IMAD.MOV R57, RZ, RZ, -R57 ;  /* 0x000000ffff398224 */ /* 0x000fe200078e0a39 */
[----:B------:R-:W-:Y:S01]  /*2ab0*/  ISETP.GT.U32.AND P6, PT, R4, R65, PT ;  /* 0x000000410400720c */ /* 0x000fe20003fc4070 */
[----:B------:R-:W-:Y:S01]  /*2ac0*/  IMAD.HI.U32 R46, R9, R67, RZ ;  /* 0x00000043092e7227 */ /* 0x000fe200078e00ff */
[----:B------:R-:W-:-:S03]  /*2ad0*/  ISETP.GE.AND P0, PT, R50, RZ, PT ;  /* 0x000000ff3200720c */ /* 0x000fc60003f06270 */
[----:B------:R-:W-:Y:S02]  /*2ae0*/  VIADD R50, R12, 0x178 ;  /* 0x000001780c327836 */ /* 0x000fe40000000000 */
[----:B------:R-:W-:Y:S01]  /*2af0*/  @!P4 IMAD.MOV R53, RZ, RZ, -R53 ;  /* 0x000000ffff35c224 */ /* 0x000fe200078e0a35 */
[----:B------:R-:W-:Y:S01]  /*2b00*/  ISETP.GE.AND P4, PT, R52, RZ, PT ;  /* 0x000000ff3400720c */ /* 0x000fe20003f86270 */
[----:B------:R-:W-:Y:S01]  /*2b10*/  IMAD.MOV R46, RZ, RZ, -R46 ;  /* 0x000000ffff2e7224 */ /* 0x000fe200078e0a2e */
[----:B------:R-:W-:Y:S01]  /*2b20*/  IABS R48, R50 ;  /* 0x0000003200307213 */ /* 0x000fe20000000000 */
[--C-:B------:R-:W-:Y:S01]  /*2b30*/  @!P2 IMAD.IADD R47, R47, 0x1, -R4.reuse ;  /* 0x000000012f2fa824 */ /* 0x100fe200078e0a04 */
[----:B------:R-:W-:Y:S01]  /*2b40*/  LOP3.LUT R52, R6, 0x180, RZ, 0xfc, !PT ;  /* 0x0000018006347812 */ /* 0x000fe200078efcff */
[----:B------:R-:W-:Y:S01]  /*2b50*/  IMAD R67, R4, R46, R67 ;  /* 0x0000002e04437224 */ /* 0x000fe200078e0243 */
[----:B------:R-:W-:Y:S01]  /*2b60*/  ISETP.GE.AND P2, PT, R50, RZ, PT ;  /* 0x000000ff3200720c */ /* 0x000fe20003f46270 */
[--C-:B------:R-:W-:Y:S01]  /*2b70*/  @!P3 IMAD.IADD R63, R63, 0x1, -R4.reuse ;  /* 0x000000013f3fb824 */ /* 0x100fe200078e0a04 */
[----:B------:R-:W-:Y:S01]  /*2b80*/  IABS R71, R52 ;  /* 0x0000003400477213 */ /* 0x000fe20000000000 */
[----:B------:R-:W-:Y:S01]  /*2b90*/  @!P6 IMAD.IADD R65, R65, 0x1, -R4 ;  /* 0x000000014141e824 */ /* 0x000fe200078e0a04 */
[----:B------:R-:W-:Y:S01]  /*2ba0*/  LOP3.LUT R50, R6, 0x188, RZ, 0xfc, !PT ;  /* 0x0000018806327812 */ /* 0x000fe200078efcff */
[----:B------:R-:W-:Y:S01]  /*2bb0*/  IMAD.HI.U32 R46, R9, R48, RZ ;  /* 0x00000030092e7227 */ /* 0x000fe200078e00ff */
[----:B------:R-:W-:-:S02]  /*2bc0*/  ISETP.GT.U32.AND P3, PT, R4, R63, PT ;  /* 0x0000003f0400720c */ /* 0x000fc40003f64070 */
[----:B------:R-:W-:Y:S01]  /*2bd0*/  ISETP.GT.U32.AND P6, PT, R4, R65, PT ;  /* 0x000000410400720c */ /* 0x000fe20003fc4070 */
[----:B------:R-:W-:Y:S01]  /*2be0*/  IMAD.MOV.U32 R61, RZ, RZ, R47 ;  /* 0x000000ffff3d7224 */ /* 0x000fe200078e002f */
[----:B------:R-:W-:Y:S01]  /*2bf0*/  IABS R73, R50 ;  /* 0x0000003200497213 */ /* 0x000fe20000000000 */
[----:B------:R-:W-:Y:S02]  /*2c00*/  IMAD.MOV R47, RZ, RZ, -R46 ;  /* 0x000000ffff2f7224 */ /* 0x000fe400078e0a2e */
[----:B------:R-:W-:-:S04]  /*2c10*/  IMAD.HI.U32 R46, R9, R71, RZ ;  /* 0x00000047092e7227 */ /* 0x000fc800078e00ff */
[----:B------:R-:W-:Y:S02]  /*2c20*/  IMAD.MOV R46, RZ, RZ, -R46 ;  /* 0x000000ffff2e7224 */ /* 0x000fe400078e0a2e */
[----:B------:R-:W-:Y:S01]  /*2c30*/  @!P4 IMAD.MOV R61, RZ, RZ, -R61 ;  /* 0x000000ffff3dc224 */ /* 0x000fe200078e0a3d */
[C---:B------:R-:W-:Y:S01]  /*2c40*/  ISETP.GT.U32.AND P4, PT, R4.reuse, R67, PT ;  /* 0x000000430400720c */ /* 0x040fe20003f84070 */
[C---:B------:R-:W-:Y:S02]  /*2c50*/  IMAD R47, R4.reuse, R47, R48 ;  /* 0x0000002f042f7224 */ /* 0x040fe400078e0230 */
[C---:B------:R-:W-:Y:S02]  /*2c60*/  IMAD R71, R4.reuse, R46, R71 ;  /* 0x0000002e04477224 */ /* 0x040fe400078e0247 */
[--C-:B------:R-:W-:Y:S01]  /*2c70*/  @!P3 IMAD.IADD R63, R63, 0x1, -R4.reuse ;  /* 0x000000013f3fb824 */ /* 0x100fe200078e0a04 */
[C---:B------:R-:W-:Y:S01]  /*2c80*/  ISETP.GT.U32.AND P3, PT, R4.reuse, R47, PT ;  /* 0x0000002f0400720c */ /* 0x040fe20003f64070 */
[----:B------:R-:W-:Y:S01]  /*2c90*/  @!P6 IMAD.IADD R65, R65, 0x1, -R4 ;  /* 0x000000014141e824 */ /* 0x000fe200078e0a04 */
[----:B------:R-:W-:Y:S01]  /*2ca0*/  ISETP.GT.U32.AND P6, PT, R4, R71, PT ;  /* 0x000000470400720c */ /* 0x000fe20003fc4070 */
[----:B------:R-:W-:-:S04]  /*2cb0*/  IMAD.HI.U32 R46, R9, R73, RZ ;  /* 0x00000049092e7227 */ /* 0x000fc800078e00ff */
[----:B------:R-:W-:Y:S01]  /*2cc0*/  @!P4 IMAD.IADD R67, R67, 0x1, -R4 ;  /* 0x000000014343c824 */ /* 0x000fe200078e0a04 */
[----:B------:R-:W-:Y:S01]  /*2cd0*/  ISETP.GE.AND P4, PT, R52, RZ, PT ;  /* 0x000000ff3400720c */ /* 0x000fe20003f86270 */
[----:B------:R-:W-:Y:S02]  /*2ce0*/  IMAD.MOV R46, RZ, RZ, -R46 ;  /* 0x000000ffff2e7224 */ /* 0x000fe400078e0a2e */
[----:B------:R-:W-:Y:S02]  /*2cf0*/  @!P1 IMAD.MOV R63, RZ, RZ, -R63 ;  /* 0x000000ffff3f9224 */ /* 0x000fe400078e0a3f */
[--C-:B------:R-:W-:Y:S01]  /*2d00*/  @!P3 IMAD.IADD R47, R47, 0x1, -R4.reuse ;  /* 0x000000012f2fb824 */ /* 0x100fe200078e0a04 */
[C---:B------:R-:W-:Y:S01]  /*2d10*/  ISETP.GT.U32.AND P3, PT, R4.reuse, R67, PT ;  /* 0x000000430400720c */ /* 0x040fe20003f64070 */
[----:B------:R-:W-:Y:S02]  /*2d20*/  @!P6 IMAD.IADD R71, R71, 0x1, -R4 ;  /* 0x000000014747e824 */ /* 0x000fe400078e0a04 */
[C---:B------:R-:W-:Y:S01]  /*2d30*/  IMAD R73, R4.reuse, R46, R73 ;  /* 0x0000002e04497224 */ /* 0x040fe200078e0249 */
[C---:B------:R-:W-:Y:S01]  /*2d40*/  ISETP.GT.U32.AND P1, PT, R4.reuse, R47, PT ;  /* 0x0000002f0400720c */ /* 0x040fe20003f24070 */
[----:B------:R-:W-:Y:S01]  /*2d50*/  IMAD.HI.U32 R46, R9, R75, RZ ;  /* 0x0000004b092e7227 */ /* 0x000fe200078e00ff */
[----:B------:R-:W-:-:S03]  /*2d60*/  ISETP.GT.U32.AND P6, PT, R4, R71, PT ;  /* 0x000000470400720c */ /* 0x000fc60003fc4070 */
[----:B------:R-:W-:Y:S02]  /*2d70*/  IMAD.MOV R46, RZ, RZ, -R46 ;  /* 0x000000ffff2e7224 */ /* 0x000fe400078e0a2e */
[----:B------:R-:W-:Y:S02]  /*2d80*/  VIADD R56, R12, 0x198 ;  /* 0x000001980c387836 */ /* 0x000fe40000000000 */
[--C-:B------:R-:W-:Y:S01]  /*2d90*/  @!P3 IMAD.IADD R67, R67, 0x1, -R4.reuse ;  /* 0x000000014343b824 */ /* 0x100fe200078e0a04 */
[C---:B------:R-:W-:Y:S01]  /*2da0*/  ISETP.GT.U32.AND P3, PT, R4.reuse, R73, PT ;  /* 0x000000490400720c */ /* 0x040fe20003f64070 */
[----:B------:R-:W-:Y:S01]  /*2db0*/  IMAD R75, R4, R46, R75 ;  /* 0x0000002e044b7224 */ /* 0x000fe200078e024b */
[----:B------:R-:W-:Y:S01]  /*2dc0*/  IABS R77, R56 ;  /* 0x00000038004d7213 */ /* 0x000fe20000000000 */
[--C-:B------:R-:W-:Y:S01]  /*2dd0*/  @!P1 IMAD.IADD R47, R47, 0x1, -R4.reuse ;  /* 0x000000012f2f9824 */ /* 0x100fe200078e0a04 */
[----:B------:R-:W-:Y:S01]  /*2de0*/  ISETP.GE.AND P1, PT, R54, RZ, PT ;  /* 0x000000ff3600720c */ /* 0x000fe20003f26270 */
[----:B------:R-:W-:Y:S01]  /*2df0*/  @!P6 IMAD.IADD R71, R71, 0x1, -R4 ;  /* 0x000000014747e824 */ /* 0x000fe200078e0a04 */
[----:B------:R-:W-:Y:S01]  /*2e00*/  ISETP.GT.U32.AND P6, PT, R4, R75, PT ;  /* 0x0000004b0400720c */ /* 0x000fe20003fc4070 */
[----:B------:R-:W-:Y:S01]  /*2e10*/  IMAD.HI.U32 R48, R9, R77, RZ ;  /* 0x0000004d09307227 */ /* 0x000fe200078e00ff */
[----:B------:R-:W-:-:S03]  /*2e20*/  LOP3.LUT R54, R6, 0x1a0, RZ, 0xfc, !PT ;  /* 0x000001a006367812 */ /* 0x000fc600078efcff */
[----:B------:R-:W-:Y:S01]  /*2e30*/  IMAD.MOV R48, RZ, RZ, -R48 ;  /* 0x000000ffff307224 */ /* 0x000fe200078e0a30 */
[----:B------:R-:W-:Y:S01]  /*2e40*/  IABS R79, R54 ;  /* 0x00000036004f7213 */ /* 0x000fe20000000000 */
[----:B------:R-:W-:Y:S02]  /*2e50*/  @!P3 IMAD.IADD R73, R73, 0x1, -R4 ;  /* 0x000000014949b824 */ /* 0x000fe400078e0a04 */
[----:B------:R-:W-:Y:S02]  /*2e60*/  IMAD R77, R4, R48, R77 ;  /* 0x00000030044d7224 */ /* 0x000fe400078e024d */
[----:B------:R-:W-:-:S03]  /*2e70*/  IMAD.HI.U32 R46, R9, R79, RZ ;  /* 0x0000004f092e7227 */ /* 0x000fc600078e00ff */
[C---:B------:R-:W-:Y:S01]  /*2e80*/  ISETP.GT.U32.AND P3, PT, R4.reuse, R77, PT ;  /* 0x0000004d0400720c */ /* 0x040fe20003f64070 */
[----:B------:R-:W-:Y:S01]  /*2e90*/  @!P6 IMAD.IADD R75, R75, 0x1, -R4 ;  /* 0x000000014b4be824 */ /* 0x000fe200078e0a04 */
[----:B------:R-:W-:Y:S01]  /*2ea0*/  ISETP.GT.U32.AND P6, PT, R4, R73, PT ;  /* 0x000000490400720c */ /* 0x000fe20003fc4070 */
[----:B------:R-:W-:Y:S02]  /*2eb0*/  IMAD.MOV R52, RZ, RZ, -R46 ;  /* 0x000000ffff347224 */ /* 0x000fe400078e0a2e */
[----:B------:R-:W-:-:S04]  /*2ec0*/  IMAD.HI.U32 R48, R9, R83, RZ ;  /* 0x0000005309307227 */ /* 0x000fc800078e00ff */
[C---:B------:R-:W-:Y:S02]  /*2ed0*/  IMAD R79, R4.reuse, R52, R79 ;  /* 0x00000034044f7224 */ /* 0x040fe400078e024f */
[----:B------:R-:W-:Y:S02]  /*2ee0*/  IMAD.MOV R48, RZ, RZ, -R48 ;  /* 0x000000ffff307224 */ /* 0x000fe400078e0a30 */
[----:B------:R-:W-:Y:S01]  /*2ef0*/  @!P0 IMAD.MOV R67, RZ, RZ, -R67 ;  /* 0x000000ffff438224 */ /* 0x000fe200078e0a43 */
[C---:B------:R-:W-:Y:S01]  /*2f00*/  ISETP.GT.U32.AND P0, PT, R4.reuse, R75, PT ;  /* 0x0000004b0400720c */ /* 0x040fe20003f04070 */
[--C-:B------:R-:W-:Y:S01]  /*2f10*/  @!P6 IMAD.IADD R73, R73, 0x1, -R4.reuse ;  /* 0x000000014949e824 */ /* 0x100fe200078e0a04 */
[C---:B------:R-:W-:Y:S01]  /*2f20*/  ISETP.GT.U32.AND P6, PT, R4.reuse, R79, PT ;  /* 0x0000004f0400720c */ /* 0x040fe20003fc4070 */
[----:B------:R-:W-:Y:S02]  /*2f30*/  @!P3 IMAD.IADD R77, R77, 0x1, -R4 ;  /* 0x000000014d4db824 */ /* 0x000fe400078e0a04 */
[----:B------:R-:W-:-:S02]  /*2f40*/  IMAD R83, R4, R48, R83 ;  /* 0x0000003004537224 */ /* 0x000fc400078e0253 */
[----:B------:R-:W-:Y:S01]  /*2f50*/  VIADD R62, R12, 0x1b8 ;  /* 0x000001b80c3e7836 */ /* 0x000fe20000000000 */
[----:B------:R-:W-:Y:S01]  /*2f60*/  ISETP.GT.U32.AND P3, PT, R4, R77, PT ;  /* 0x0000004d0400720c */ /* 0x000fe20003f64070 */
[----:B------:R-:W-:-:S03]  /*2f70*/  IMAD.HI.U32 R46, R9, R81, RZ ;  /* 0x00000051092e7227 */ /* 0x000fc600078e00ff */
[----:B------:R-:W-:Y:S01]  /*2f80*/  IABS R85, R62 ;  /* 0x0000003e00557213 */ /* 0x000fe20000000000 */
[----:B------:R-:W-:Y:S02]  /*2f90*/  IMAD.MOV.U32 R69, RZ, RZ, R47 ;  /* 0x000000ffff457224 */ /* 0x000fe400078e002f */
[----:B------:R-:W-:Y:S01]  /*2fa0*/  @!P6 IMAD.IADD R79, R79, 0x1, -R4 ;  /* 0x000000014f4fe824 */ /* 0x000fe200078e0a04 */
[----:B------:R-:W-:Y:S01]  /*2fb0*/  ISETP.GT.U32.AND P6, PT, R4, R83, PT ;  /* 0x000000530400720c */ /* 0x000fe20003fc4070 */
[----:B------:R-:W-:Y:S02]  /*2fc0*/  IMAD.MOV R46, RZ, RZ, -R46 ;  /* 0x000000ffff2e7224 */ /* 0x000fe400078e0a2e */
[----:B------:R-:W-:Y:S01]  /*2fd0*/  @!P5 IMAD.MOV R65, RZ, RZ, -R65 ;  /* 0x000000ffff41d224 */ /* 0x000fe200078e0a41 */
[----:B------:R-:W-:Y:S01]  /*2fe0*/  ISETP.GE.AND P5, PT, R50, RZ, PT ;  /* 0x000000ff3200720c */ /* 0x000fe20003fa6270 */
[----:B------:R-:W-:Y:S01]  /*2ff0*/  @!P2 IMAD.MOV R69, RZ, RZ, -R69 ;  /* 0x000000ffff45a224 */ /* 0x000fe200078e0a45 */
[----:B------:R-:W-:Y:S01]  /*3000*/  ISETP.GT.U32.AND P2, PT, R4, R79, PT ;  /* 0x0000004f0400720c */ /* 0x000fe20003f44070 */
[----:B------:R-:W-:Y:S01]  /*3010*/  @!P0 IMAD.IADD R75, R75, 0x1, -R4 ;  /* 0x000000014b4b8824 */ /* 0x000fe200078e0a04 */
[----:B------:R-:W-:Y:S01]  /*3020*/  ISETP.GE.AND P0, PT, R56, RZ, PT ;  /* 0x000000ff3800720c */ /* 0x000fe20003f06270 */
[----:B------:R-:W-:Y:S01]  /*3030*/  IMAD R81, R4, R46, R81 ;  /* 0x0000002e04517224 */ /* 0x000fe200078e0251 */
[----:B------:R-:W-:Y:S01]  /*3040*/  LOP3.LUT R56, R6, 0x1c0, RZ, 0xfc, !PT ;  /* 0x000001c006387812 */ /* 0x000fe200078efcff */
[----:B------:R-:W-:-:S03]  /*3050*/  IMAD.HI.U32 R50, R9, R85, RZ ;  /* 0x0000005509327227 */ /* 0x000fc600078e00ff */
[----:B------:R-:W-:Y:S01]  /*3060*/  IABS R87, R56 ;  /* 0x0000003800577213 */ /* 0x000fe20000000000 */
[----:B------:R-:W-:Y:S01]  /*3070*/  @!P3 IMAD.IADD R77, R77, 0x1, -R4 ;  /* 0x000000014d4db824 */ /* 0x000fe200078e0a04 */
[C---:B------:R-:W-:Y:S01]  /*3080*/  ISETP.GT.U32.AND P3, PT, R4.reuse, R81, PT ;  /* 0x000000510400720c */ /* 0x040fe20003f64070 */
[----:B------:R-:W-:Y:S02]  /*3090*/  IMAD.MOV R50, RZ, RZ, -R50 ;  /* 0x000000ffff327224 */ /* 0x000fe400078e0a32 */
[----:B------:R-:W-:Y:S02]  /*30a0*/  @!P6 IMAD.IADD R83, R83, 0x1, -R4 ;  /* 0x000000015353e824 */ /* 0x000fe400078e0a04 */
[C---:B------:R-:W-:Y:S02]  /*30b0*/  IMAD R85, R4.reuse, R50, R85 ;  /* 0x0000003204557224 */ /* 0x040fe400078e0255 */
[----:B------:R-:W-:Y:S01]  /*30c0*/  IMAD.HI.U32 R46, R9, R87, RZ ;  /* 0x00000057092e7227 */ /* 0x000fe200078e00ff */
[----:B------:R-:W-:-:S03]  /*30d0*/  ISETP.GT.U32.AND P6, PT, R4, R83, PT ;  /* 0x000000530400720c */ /* 0x000fc60003fc4070 */
[----:B------:R-:W-:Y:S01]  /*30e0*/  @!P2 IMAD.IADD R79, R79, 0x1, -R4 ;  /* 0x000000014f4fa824 */ /* 0x000fe200078e0a04 */
[----:B------:R-:W-:Y:S01]  /*30f0*/  ISETP.GT.U32.AND P2, PT, R4, R85, PT ;  /* 0x000000550400720c */ /* 0x000fe20003f44070 */
[----:B------:R-:W-:-:S04]  /*3100*/  IMAD.HI.U32 R47, R9, R89, RZ ;  /* 0x00000059092f7227 */ /* 0x000fc800078e00ff */
[----:B------:R-:W-:Y:S02]  /*3110*/  IMAD.MOV R46, RZ, RZ, -R46 ;  /* 0x000000ffff2e7224 */ /* 0x000fe400078e0a2e */
[--C-:B------:R-:W-:Y:S02]  /*3120*/  @!P3 IMAD.IADD R81, R81, 0x1, -R4.reuse ;  /* 0x000000015151b824 */ /* 0x100fe400078e0a04 */
[----:B------:R-:W-:Y:S02]  /*3130*/  IMAD.MOV R47, RZ, RZ, -R47 ;  /* 0x000000ffff2f7224 */ /* 0x000fe400078e0a2f */
[C---:B------:R-:W-:Y:S01]  /*3140*/  IMAD R87, R4.reuse, R46, R87 ;  /* 0x0000002e04577224 */ /* 0x040fe200078e0257 */
[C---:B------:R-:W-:Y:S01]  /*3150*/  ISETP.GT.U32.AND P3, PT, R4.reuse, R81, PT ;  /* 0x000000510400720c */ /* 0x040fe20003f64070 */
[C---:B------:R-:W-:Y:S01]  /*3160*/  IMAD R89, R4.reuse, R47, R89 ;  /* 0x0000002f04597224 */ /* 0x040fe200078e0259 */
[----:B------:R-:W-:Y:S01]  /*3170*/  IABS R47, R6 ;  /* 0x00000006002f7213 */ /* 0x000fe20000000000 */
[----:B------:R-:W-:Y:S01]  /*3180*/  @!P6 IMAD.IADD R83, R83, 0x1, -R4 ;  /* 0x000000015353e824 */ /* 0x000fe200078e0a04 */
[----:B------:R-:W-:Y:S01]  /*3190*/  ISETP.GT.U32.AND P6, PT, R4, R87, PT ;  /* 0x000000570400720c */ /* 0x000fe20003fc4070 */
[----:B------:R-:W-:-:S04]  /*31a0*/  IMAD.HI.U32 R48, R9, R91, RZ ;  /* 0x0000005b09307227 */ /* 0x000fc800078e00ff */
[----:B------:R-:W-:Y:S01]  /*31b0*/  @!P2 IMAD.IADD R85, R85, 0x1, -R4 ;  /* 0x000000015555a824 */ /* 0x000fe200078e0a04 */
[----:B------:R-:W-:Y:S01]  /*31c0*/  ISETP.GT.U32.AND P2, PT, R4, R89, PT ;  /* 0x000000590400720c */ /* 0x000fe20003f44070 */
[----:B------:R-:W-:-:S04]  /*31d0*/  IMAD.HI.U32 R50, R9, R93, RZ ;  /* 0x0000005d09327227 */ /* 0x000fc800078e00ff */
[----:B------:R-:W-:Y:S02]  /*31e0*/  IMAD.MOV R48, RZ, RZ, -R48 ;  /* 0x000000ffff307224 */ /* 0x000fe400078e0a30 */
[----:B------:R-:W-:Y:S02]  /*31f0*/  IMAD.MOV R50, RZ, RZ, -R50 ;  /* 0x000000ffff327224 */ /* 0x000fe400078e0a32 */
[----:B------:R-:W-:Y:S02]  /*3200*/  IMAD R91, R4, R48, R91 ;  /* 0x00000030045b7224 */ /* 0x000fe400078e025b */
[--C-:B------:R-:W-:Y:S01]  /*3210*/  @!P3 IMAD.IADD R81, R81, 0x1, -R4.reuse ;  /* 0x000000015151b824 */ /* 0x100fe200078e0a04 */
[----:B------:R-:W-:Y:S01]  /*3220*/  ISETP.GE.AND P3, PT, R54, RZ, PT ;  /* 0x000000ff3600720c */ /* 0x000fe20003f66270 */
[C---:B------:R-:W-:Y:S02]  /*3230*/  IMAD R93, R4.reuse, R50, R93 ;  /* 0x00000032045d7224 */ /* 0x040fe400078e025d */
[----:B------:R-:W-:Y:S01]  /*3240*/  @!P6 IMAD.IADD R87, R87, 0x1, -R4 ;  /* 0x000000015757e824 */ /* 0x000fe200078e0a04 */
[----:B------:R-:W-:Y:S01]  /*3250*/  ISETP.GT.U32.AND P6, PT, R4, R91, PT ;  /* 0x0000005b0400720c */ /* 0x000fe20003fc4070 */
[----:B------:R-:W-:-:S02]  /*3260*/  VIADD R68, R12, 0x1d8 ;  /* 0x000001d80c447836 */ /* 0x000fc40000000000 */
[----:B------:R-:W-:Y:S02]  /*3270*/  VIADD R54, R12, 0x1f8 ;  /* 0x000001f80c367836 */ /* 0x000fe40000000000 */
[----:B------:R-:W-:Y:S01]  /*3280*/  IMAD.HI.U32 R12, R9, R47, RZ ;  /* 0x0000002f090c7227 */ /* 0x000fe200078e00ff */
[----:B------:R-:W-:Y:S02]  /*3290*/  IABS R50, R68 ;  /* 0x0000004400327213 */ /* 0x000fe40000000000 */
[----:B------:R-:W-:Y:S01]  /*32a0*/  IABS R52, R54 ;  /* 0x0000003600347213 */ /* 0x000fe20000000000 */
[----:B------:R-:W-:Y:S01]  /*32b0*/  @!P2 IMAD.IADD R89, R89, 0x1, -R4 ;  /* 0x000000015959a824 */ /* 0x000fe200078e0a04 */
[----:B------:R-:W-:Y:S01]  /*32c0*/  ISETP.GT.U32.AND P2, PT, R4, R93, PT ;  /* 0x0000005d0400720c */ /* 0x000fe20003f44070 */
[----:B------:R-:W-:Y:S02]  /*32d0*/  IMAD.MOV R12, RZ, RZ, -R12 ;  /* 0x000000ffff0c7224 */ /* 0x000fe400078e0a0c */
[----:B------:R-:W-:-:S02]  /*32e0*/  @!P6 IMAD.IADD R91, R91, 0x1, -R4 ;  /* 0x000000015b5be824 */ /* 0x000fc400078e0a04 */
[----:B------:R-:W-:Y:S02]  /*32f0*/  IMAD R47, R4, R12, R47 ;  /* 0x0000000c042f7224 */ /* 0x000fe400078e022f */
[----:B------:R-:W-:-:S03]  /*3300*/  IMAD.HI.U32 R46, R9, R95, RZ ;  /* 0x0000005f092e7227 */ /* 0x000fc600078e00ff */
[----:B------:R-:W-:Y:S01]  /*3310*/  ISETP.GT.U32.AND P6, PT, R4, R47, PT ;  /* 0x0000002f0400720c */ /* 0x000fe20003fc4070 */
[----:B------:R-:W-:Y:S02]  /*3320*/  IMAD.MOV R46, RZ, RZ, -R46 ;  /* 0x000000ffff2e7224 */ /* 0x000fe400078e0a2e */
[----:B------:R-:W-:Y:S01]  /*3330*/  @!P2 IMAD.IADD R93, R93, 0x1, -R4 ;  /* 0x000000015d5da824 */ /* 0x000fe200078e0a04 */
[----:B------:R-:W-:Y:S01]  /*3340*/  ISETP.GE.AND P2, PT, R58, RZ, PT ;  /* 0x000000ff3a00720c */ /* 0x000fe20003f46270 */
[----:B------:R-:W-:-:S04]  /*3350*/  IMAD.HI.U32 R12, R9, R50, RZ ;  /* 0x00000032090c7227 */ /* 0x000fc800078e00ff */
[C---:B------:R-:W-:Y:S02]  /*3360*/  IMAD R95, R4.reuse, R46, R95 ;  /* 0x0000002e045f7224 */ /* 0x040fe400078e025f */
[----:B------:R-:W-:Y:S01]  /*3370*/  @!P4 IMAD.MOV R71, RZ, RZ, -R71 ;  /* 0x000000ffff47c224 */ /* 0x000fe200078e0a47 */
[C---:B------:R-:W-:Y:S01]  /*3380*/  ISETP.GT.U32.AND P4, PT, R4.reuse, R85, PT ;  /* 0x000000550400720c */ /* 0x040fe20003f84070 */
[----:B------:R-:W-:Y:S01]  /*3390*/  @!P6 IMAD.IADD R47, R47, 0x1, -R4 ;  /* 0x000000012f2fe824 */ /* 0x000fe200078e0a04 */
[C---:B------:R-:W-:Y:S01]  /*33a0*/  ISETP.GT.U32.AND P6, PT, R4.reuse, R93, PT ;  /* 0x0000005d0400720c */ /* 0x040fe20003fc4070 */
[----:B------:R-:W-:Y:S01]  /*33b0*/  @!P5 IMAD.MOV R73, RZ, RZ, -R73 ;  /* 0x000000ffff49d224 */ /* 0x000fe200078e0a49 */
[----:B------:R-:W-:Y:S01]  /*33c0*/  ISETP.GT.U32.AND P5, PT, R4, R87, PT ;  /* 0x000000570400720c */ /* 0x000fe20003fa4070 */
[----:B------:R-:W-:Y:S02]  /*33d0*/  IMAD.MOV R99, RZ, RZ, -R12 ;  /* 0x000000ffff637224 */ /* 0x000fe400078e0a0c */
[----:B------:R-:W-:-:S04]  /*33e0*/  IMAD.HI.U32 R48, R9, R97, RZ ;  /* 0x0000006109307227 */ /* 0x000fc800078e00ff */
[----:B------:R-:W-:-:S04]  /*33f0*/  IMAD.HI.U32 R12, R9, R52, RZ ;  /* 0x00000034090c7227 */ /* 0x000fc800078e00ff */
[----:B------:R-:W-:Y:S01]  /*3400*/  @!P0 IMAD.MOV R77, RZ, RZ, -R77 ;  /* 0x000000ffff4d8224 */ /* 0x000fe200078e0a4d */
[C---:B------:R-:W-:Y:S01]  /*3410*/  ISETP.GT.U32.AND P0, PT, R4.reuse, R91, PT ;  /* 0x0000005b0400720c */ /* 0x040fe20003f04070 */
[----:B------:R-:W-:Y:S01]  /*3420*/  @!P3 IMAD.MOV R79, RZ, RZ, -R79 ;  /* 0x000000ffff4fb224 */ /* 0x000fe200078e0a4f */
[C---:B------:R-:W-:Y:S01]  /*3430*/  ISETP.GT.U32.AND P3, PT, R4.reuse, R47, PT ;  /* 0x0000002f0400720c */ /* 0x040fe20003f64070 */
[----:B------:R-:W-:Y:S01]  /*3440*/  @!P2 IMAD.MOV R81, RZ, RZ, -R81 ;  /* 0x000000ffff51a224 */ /* 0x000fe200078e0a51 */
[C---:B------:R-:W-:Y:S01]  /*3450*/  ISETP.GT.U32.AND P2, PT, R4.reuse, R95, PT ;  /* 0x0000005f0400720c */ /* 0x040fe20003f44070 */
[----:B------:R-:W-:Y:S02]  /*3460*/  IMAD R9, R4, R99, R50 ;  /* 0x0000006304097224 */ /* 0x000fe400078e0232 */
[----:B------:R-:W-:Y:S02]  /*3470*/  IMAD.MOV R48, RZ, RZ, -R48 ;  /* 0x000000ffff307224 */ /* 0x000fe400078e0a30 */
[----:B------:R-:W-:-:S02]  /*3480*/  IMAD.MOV R99, RZ, RZ, -R12 ;  /* 0x000000ffff637224 */ /* 0x000fc400078e0a0c */
[C---:B------:R-:W-:Y:S02]  /*3490*/  IMAD R97, R4.reuse, R48, R97 ;  /* 0x0000003004617224 */ /* 0x040fe400078e0261 */
[C---:B------:R-:W-:Y:S02]  /*34a0*/  IMAD R99, R4.reuse, R99, R52 ;  /* 0x0000006304637224 */ /* 0x040fe400078e0234 */
[--C-:B------:R-:W-:Y:S01]  /*34b0*/  @!P4 IMAD.IADD R85, R85, 0x1, -R4.reuse ;  /* 0x000000015555c824 */ /* 0x100fe200078e0a04 */
[C---:B------:R-:W-:Y:S01]  /*34c0*/  ISETP.GT.U32.AND P4, PT, R4.reuse, R97, PT ;  /* 0x000000610400720c */ /* 0x040fe20003f84070 */
[--C-:B------:R-:W-:Y:S01]  /*34d0*/  @!P5 IMAD.IADD R87, R87, 0x1, -R4.reuse ;  /* 0x000000015757d824 */ /* 0x100fe200078e0a04 */
[C---:B------:R-:W-:Y:S01]  /*34e0*/  ISETP.GT.U32.AND P5, PT, R4.reuse, R99, PT ;  /* 0x000000630400720c */ /* 0x040fe20003fa4070 */
[----:B------:R-:W-:Y:S01]  /*34f0*/  @!P1 IMAD.MOV R75, RZ, RZ, -R75 ;  /* 0x000000ffff4b9224 */ /* 0x000fe200078e0a4b */
[C---:B------:R-:W-:Y:S01]  /*3500*/  ISETP.GT.U32.AND P1, PT, R4.reuse, R89, PT ;  /* 0x000000590400720c */ /* 0x040fe20003f24070 */
[--C-:B------:R-:W-:Y:S01]  /*3510*/  @!P0 IMAD.IADD R91, R91, 0x1, -R4.reuse ;  /* 0x000000015b5b8824 */ /* 0x100fe200078e0a04 */
[----:B------:R-:W-:Y:S01]  /*3520*/  ISETP.GT.U32.AND P0, PT, R4, R9, PT ;  /* 0x000000090400720c */ /* 0x000fe20003f04070 */
[--C-:B------:R-:W-:Y:S01]  /*3530*/  @!P2 IMAD.IADD R95, R95, 0x1, -R4.reuse ;  /* 0x000000015f5fa824 */ /* 0x100fe200078e0a04 */
[----:B------:R-:W-:Y:S01]  /*3540*/  ISETP.GE.AND P2, PT, R62, RZ, PT ;  /* 0x000000ff3e00720c */ /* 0x000fe20003f46270 */
        /* <DEDUP_REMOVED lines=11> */
[C---:B------:R-:W-:Y:S01]  /*3600*/  ISETP.GT.U32.AND P0, PT, R4.reuse, R95, PT ;  /* 0x0000005f0400720c */ /* 0x040fe20003f04070 */
[----:B------:R-:W-:Y:S01]  /*3610*/  @!P2 IMAD.MOV R85, RZ, RZ, -R85 ;  /* 0x000000ffff55a224 */ /* 0x000fe200078e0a55 */
[C---:B------:R-:W-:Y:S01]  /*3620*/  ISETP.GT.U32.AND P2, PT, R4.reuse, R97, PT ;  /* 0x000000610400720c */ /* 0x040fe20003f44070 */
[----:B------:R-:W-:Y:S01]  /*3630*/  @!P3 IMAD.MOV R87, RZ, RZ, -R87 ;  /* 0x000000ffff57b224 */ /* 0x000fe200078e0a57 */
[C---:B------:R-:W-:Y:S01]  /*3640*/  ISETP.GT.U32.AND P3, PT, R4.reuse, R99, PT ;  /* 0x000000630400720c */ /* 0x040fe20003f64070 */
[----:B------:R-:W-:Y:S01]  /*3650*/  @!P6 IMAD.MOV R83, RZ, RZ, -R83 ;  /* 0x000000ffff53e224 */ /* 0x000fe200078e0a53 */
[----:B------:R-:W-:Y:S01]  /*3660*/  ISETP.GT.U32.AND P6, PT, R4, R9, PT ;  /* 0x000000090400720c */ /* 0x000fe20003fc4070 */
[----:B------:R-:W-:Y:S01]  /*3670*/  @!P4 IMAD.MOV R89, RZ, RZ, -R89 ;  /* 0x000000ffff59c224 */ /* 0x000fe200078e0a59 */
[----:B------:R-:W-:Y:S01]  /*3680*/  ISETP.GE.AND P4, PT, R70, RZ, PT ;  /* 0x000000ff4600720c */ /* 0x000fe20003f86270 */
[----:B------:R-:W-:Y:S01]  /*3690*/  @!P5 IMAD.MOV R91, RZ, RZ, -R91 ;  /* 0x000000ffff5bd224 */ /* 0x000fe200078e0a5b */
[----:B------:R-:W-:Y:S01]  /*36a0*/  ISETP.NE.AND P5, PT, R49, RZ, PT ;  /* 0x000000ff3100720c */ /* 0x000fe20003fa5270 */
[----:B------:R-:W-:Y:S01]  /*36b0*/  @!P1 IMAD.MOV R47, RZ, RZ, -R47 ;  /* 0x000000ffff2f9224 */ /* 0x000fe200078e0a2f */
[----:B------:R-:W-:Y:S01]  /*36c0*/  ISETP.GE.AND P1, PT, R74, RZ, PT ;  /* 0x000000ff4a00720c */ /* 0x000fe20003f26270 */
[--C-:B------:R-:W-:Y:S01]  /*36d0*/  @!P0 IMAD.IADD R95, R95, 0x1, -R4.reuse ;  /* 0x000000015f5f8824 */ /* 0x100fe200078e0a04 */
[----:B------:R-:W-:Y:S01]  /*36e0*/  ISETP.GE.AND P0, PT, R72, RZ, PT ;  /* 0x000000ff4800720c */ /* 0x000fe20003f06270 */
[--C-:B------:R-:W-:Y:S01]  /*36f0*/  @!P2 IMAD.IADD R97, R97, 0x1, -R4.reuse ;  /* 0x000000016161a824 */ /* 0x100fe200078e0a04 */
[----:B------:R-:W-:Y:S01]  /*3700*/  ISETP.GE.AND P2, PT, R68, RZ, PT ;  /* 0x000000ff4400720c */ /* 0x000fe20003f46270 */
[--C-:B------:R-:W-:Y:S01]  /*3710*/  @!P3 IMAD.IADD R99, R99, 0x1, -R4.reuse ;  /* 0x000000016363b824 */ /* 0x100fe200078e0a04 */
[----:B------:R-:W-:Y:S01]  /*3720*/  ISETP.GE.AND P3, PT, R54, RZ, PT ;  /* 0x000000ff3600720c */ /* 0x000fe20003f66270 */
[----:B------:R-:W-:Y:S01]  /*3730*/  @!P6 IMAD.IADD R9, R9, 0x1, -R4 ;  /* 0x000000010909e824 */ /* 0x000fe200078e0a04 */
[----:B------:R-:W-:Y:S01]  /*3740*/  LOP3.LUT R4, R3, 0x1f, RZ, 0xc0, !PT ;  /* 0x0000001f03047812 */ /* 0x000fe200078ec0ff */
[----:B------:R-:W-:Y:S01]  /*3750*/  @!P4 IMAD.MOV R93, RZ, RZ, -R93 ;  /* 0x000000ffff5dc224 */ /* 0x000fe200078e0a5d */
[----:B------:R-:W-:Y:S01]  /*3760*/  LOP3.LUT R6, RZ, R49, RZ, 0x33, !PT ;  /* 0x00000031ff067212 */ /* 0x000fe200078e33ff */
[----:B----4-:R-:W-:Y:S01]  /*3770*/  IMAD R5, R5, UR7, RZ ;  /* 0x0000000705057c24 */ /* 0x010fe2000f8e02ff */
[----:B------:R-:W-:Y:S01]  /*3780*/  LOP3.LUT P4, RZ, R3, 0xff, RZ, 0xc0, !PT ;  /* 0x000000ff03ff7812 */ /* 0x000fe2000788c0ff */
[----:B------:R-:W-:Y:S01]  /*3790*/  IMAD R139, R4, R129, RZ ;  /* 0x00000081048b7224 */ /* 0x000fe200078e02ff */
[C---:B------:R-:W-:Y:S01]  /*37a0*/  SEL R47, R6.reuse, R47, !P5 ;  /* 0x0000002f062f7207 */ /* 0x040fe20006800000 */
[----:B------:R-:W-:Y:S01]  /*37b0*/  @!P0 IMAD.MOV R95, RZ, RZ, -R95 ;  /* 0x000000ffff5f8224 */ /* 0x000fe200078e0a5f */
[----:B------:R-:W-:Y:S01]  /*37c0*/  PLOP3.LUT P0, PT, PT, PT, UP1, 0x80, 0x8 ;  /* 0x000000000008781c */ /* 0x000fe20003f0f018 */
[----:B------:R-:W-:Y:S01]  /*37d0*/  @!P1 IMAD.MOV R97, RZ, RZ, -R97 ;  /* 0x000000ffff619224 */ /* 0x000fe200078e0a61 */
[----:B------:R-:W-:Y:S01]  /*37e0*/  IADD3 R134, P6, PT, R139, UR14, RZ ;  /* 0x0000000e8b867c10 */ /* 0x000fe2000ffde0ff */
[----:B------:R-:W-:Y:S01]  /*37f0*/  @!P3 IMAD.MOV R99, RZ, RZ, -R99 ;  /* 0x000000ffff63b224 */ /* 0x000fe200078e0a63 */
[C---:B------:R-:W-:Y:S01]  /*3800*/  SEL R12, R6.reuse, R7, !P5 ;  /* 0x00000007060c7207 */ /* 0x040fe20006800000 */
[----:B------:R-:W-:Y:S01]  /*3810*/  @!P2 IMAD.MOV R9, RZ, RZ, -R9 ;  /* 0x000000ffff09a224 */ /* 0x000fe200078e0a09 */
[----:B------:R-:W-:-:S02]  /*3820*/  SEL R8, R6, R8, !P5 ;  /* 0x0000000806087207 */ /* 0x000fc40006800000 */
[C---:B------:R-:W-:Y:S02]  /*3830*/  SEL R10, R6.reuse, R10, !P5 ;  /* 0x0000000a060a7207 */ /* 0x040fe40006800000 */
[C---:B------:R-:W-:Y:S02]  /*3840*/  SEL R46, R6.reuse, R11, !P5 ;  /* 0x0000000b062e7207 */ /* 0x040fe40006800000 */
[C---:B------:R-:W-:Y:S02]  /*3850*/  SEL R48, R6.reuse, R13, !P5 ;  /* 0x0000000d06307207 */ /* 0x040fe40006800000 */
[C---:B------:R-:W-:Y:S02]  /*3860*/  SEL R14, R6.reuse, R14, !P5 ;  /* 0x0000000e060e7207 */ /* 0x040fe40006800000 */
[C---:B------:R-:W-:Y:S02]  /*3870*/  SEL R49, R6.reuse, R15, !P5 ;  /* 0x0000000f06317207 */ /* 0x040fe40006800000 */
        /* <DEDUP_REMOVED lines=51> */
[----:B------:R-:W-:Y:S02]  /*3bb0*/  IADD3 R150, P2, PT, R5, UR12, RZ ;  /* 0x0000000c05967c10 */ /* 0x000fe4000ff5e0ff */
[C---:B------:R-:W-:Y:S02]  /*3bc0*/  SEL R127, R6.reuse, R93, !P5 ;  /* 0x0000005d067f7207 */ /* 0x040fe40006800000 */
[C---:B------:R-:W-:Y:S02]  /*3bd0*/  SEL R131, R6.reuse, R95, !P5 ;  /* 0x0000005f06837207 */ /* 0x040fe40006800000 */
[----:B------:R-:W-:-:S02]  /*3be0*/  SEL R133, R6, R97, !P5 ;  /* 0x0000006106857207 */ /* 0x000fc40006800000 */
[C---:B------:R-:W-:Y:S02]  /*3bf0*/  SEL R125, R6.reuse, R9, !P5 ;  /* 0x00000009067d7207 */ /* 0x040fe40006800000 */
[----:B------:R-:W-:Y:S01]  /*3c00*/  SEL R99, R6, R99, !P5 ;  /* 0x0000006306637207 */ /* 0x000fe20006800000 */
[----:B------:R-:W-:Y:S06]  /*3c10*/  BRA.U UP0, `(.L_x_5) ;  /* 0x0000000100187547 */ /* 0x000fec000b800000 */
[----:B------:R-:W-:Y:S01]  /*3c20*/  ELECT P1, URZ, PT ;  /* 0x0000000000ff782f */ /* 0x000fe20003820000 */
[----:B------:R-:W-:Y:S01]  /*3c30*/  IMAD.MOV.U32 R6, RZ, RZ, 0x1 ;  /* 0x00000001ff067424 */ /* 0x000fe200078e00ff */
[----:B------:R-:W-:Y:S01]  /*3c40*/  UMOV UR7, 0x40 ;  /* 0x0000004000077882 */ /* 0x000fe20000000000 */
[----:B------:R-:W-:Y:S01]  /*3c50*/  UVIRTCOUNT.DEALLOC.SMPOOL 0x80 ;  /* 0x000000800000784c */ /* 0x000fe20000000000 */
[----:B------:R-:W-:-:S09]  /*3c60*/  ULEA UR7, UR6, UR7, 0x18 ;  /* 0x0000000706077291 */ /* 0x000fd2000f8ec0ff */
[----:B------:R0:W-:Y:S03]  /*3c70*/  @P1 STS.U8 [UR7], R6 ;  /* 0x00000006ff001988 */ /* 0x0001e60008000007 */
.L_x_5:
[----:B------:R-:W-:Y:S01]  /*3c80*/  IMAD R11, R8, UR16, RZ ;  /* 0x00000010080b7c24 */ /* 0x000fe2000f8e02ff */
[----:B------:R-:W-:Y:S01]  /*3c90*/  LEA.HI.X.SX32 R139, R139, UR15, 0x1, P6 ;  /* 0x0000000f8b8b7c11 */ /* 0x000fe2000b0f0eff */
[----:B------:R-:W-:Y:S01]  /*3ca0*/  IMAD R13, R10, UR16, RZ ;  /* 0x000000100a0d7c24 */ /* 0x000fe2000f8e02ff */
[----:B------:R-:W-:Y:S01]  /*3cb0*/  LEA.HI.X.SX32 R155, R5, UR13, 0x1, P2 ;  /* 0x0000000d059b7c11 */ /* 0x000fe200090f0eff */
[----:B------:R-:W-:Y:S01]  /*3cc0*/  IMAD R21, R49, UR16, RZ ;  /* 0x0000001031157c24 */ /* 0x000fe2000f8e02ff */
[CC--:B------:R-:W-:Y:S01]  /*3cd0*/  IADD3 R10, P3, PT, R11.reuse, R134.reuse, RZ ;  /* 0x000000860b0a7210 */ /* 0x0c0fe20007f7e0ff */
[----:B------:R-:W-:Y:S01]  /*3ce0*/  IMAD R31, R20, UR16, RZ ;  /* 0x00000010141f7c24 */ /* 0x000fe2000f8e02ff */
[----:B------:R-:W-:Y:S01]  /*3cf0*/  UIADD3 UR12, UPT, UPT, UR5, UR4, UR10 ;  /* 0x00000004050c7290 */ /* 0x000fe2000fffe00a */
[----:B------:R-:W-:Y:S01]  /*3d00*/  IMAD R9, R12, UR16, RZ ;  /* 0x000000100c097c24 */ /* 0x000fe2000f8e02ff */
[-C--:B------:R-:W-:Y:S01]  /*3d10*/  LEA.HI.X.SX32 R11, R11, R139.reuse, 0x1, P3 ;  /* 0x0000008b0b0b7211 */ /* 0x080fe200018f0eff */
[----:B------:R-:W-:Y:S01]  /*3d20*/  IMAD R51, R30, UR16, RZ ;  /* 0x000000101e337c24 */ /* 0x000fe2000f8e02ff */
[-C--:B------:R-:W-:Y:S01]  /*3d30*/  IADD3 R20, P3, PT, R21, R134.reuse, RZ ;  /* 0x0000008615147210 */ /* 0x080fe20007f7e0ff */
[----:B------:R-:W-:Y:S01]  /*3d40*/  IMAD R41, R58, UR16, RZ ;  /* 0x000000103a297c24 */ /* 0x000fe2000f8e02ff */
[-C--:B------:R-:W-:Y:S01]  /*3d50*/  IADD3 R8, P2, PT, R9, R134.reuse, RZ ;  /* 0x0000008609087210 */ /* 0x080fe20007f5e0ff */
[----:B------:R-:W-:Y:S01]  /*3d60*/  IMAD R7, R47, UR16, RZ ;  /* 0x000000102f077c24 */ /* 0x000fe2000f8e02ff */
[-C--:B------:R-:W-:Y:S01]  /*3d70*/  LEA.HI.X.SX32 R21, R21, R139.reuse, 0x1, P3 ;  /* 0x0000008b15157211 */ /* 0x080fe200018f0eff */
[----:B------:R-:W-:Y:S01]  /*3d80*/  IMAD R19, R14, UR16, RZ ;  /* 0x000000100e137c24 */ /* 0x000fe2000f8e02ff */
[-C--:B------:R-:W-:Y:S01]  /*3d90*/  IADD3 R30, P3, PT, R31, R134.reuse, RZ ;  /* 0x000000861f1e7210 */ /* 0x080fe20007f7e0ff */
[----:B------:R-:W-:Y:S01]  /*3da0*/  IMAD R71, R40, UR16, RZ ;  /* 0x0000001028477c24 */ /* 0x000fe2000f8e02ff */
[-C--:B0-----:R-:W-:Y:S01]  /*3db0*/  IADD3 R6, P1, PT, R7, R134.reuse, RZ ;  /* 0x0000008607067210 */ /* 0x081fe20007f3e0ff */
        /* <DEDUP_REMOVED lines=60> */
[----:B------:R-:W-:Y:S01]  /*4180*/  STTM.x128 tmem[UR12], RZ ;  /* 0x000000ff000079ed */ /* 0x000fe200083c000c */
[-C--:B------:R-:W-:Y:S01]  /*4190*/  LEA.HI.X.SX32 R33, R33, R139.reuse, 0x1, P5 ;  /* 0x0000008b21217211 */ /* 0x080fe200028f0eff */
[----:B------:R-:W0:Y:S01]  /*41a0*/  FENCE.VIEW.ASYNC.T ;  /* 0x00000000000073c6 */ /* 0x000e220000000200 */
        /* <DEDUP_REMOVED lines=9> */
[----:B0-----:R-:W-:Y:S01]  /*4240*/  VOTEU.ALL UP2, P4 ;  /* 0x0000000000ff7886 */ /* 0x001fe20002040000 */
        /* <DEDUP_REMOVED lines=9> */
[----:B------:R-:W-:Y:S01]  /*42e0*/  UIADD3 UR13, UPT, UPT, UR11, 0x9000, URZ ;  /* 0x000090000b0d7890 */ /* 0x000fe2000fffe0ff */
        /* <DEDUP_REMOVED lines=17> */
[----:B------:R-:W-:Y:S01]  /*4400*/  VOTEU.ALL UP3, P4 ;  /* 0x0000000000ff7886 */ /* 0x000fe20002060000 */
        /* <DEDUP_REMOVED lines=14> */
[----:B------:R-:W-:Y:S01]  /*44f0*/  LEA.HI.X.SX32 R57, R57, R139, 0x1, P1 ;  /* 0x0000008b39397211 */ /* 0x000fe200008f0eff */
[----:B------:R-:W-:Y:S01]  /*4500*/  IMAD R125, R125, UR16, RZ ;  /* 0x000000107d7d7c24 */ /* 0x000fe2000f8e02ff */
[----:B------:R-:W-:-:S02]  /*4510*/  IADD3 R64, P6, PT, R65, R134, RZ ;  /* 0x0000008641407210 */ /* 0x000fc40007fde0ff */
[-C--:B------:R-:W-:Y:S02]  /*4520*/  IADD3 R66, P1, PT, R67, R134.reuse, RZ ;  /* 0x0000008643427210 */ /* 0x080fe40007f3e0ff */
[-C--:B------:R-:W-:Y:S02]  /*4530*/  LEA.HI.X.SX32 R63, R63, R139.reuse, 0x1, P5 ;  /* 0x0000008b3f3f7211 */ /* 0x080fe400028f0eff */
[-C--:B------:R-:W-:Y:S02]  /*4540*/  IADD3 R72, P5, PT, R73, R134.reuse, RZ ;  /* 0x0000008649487210 */ /* 0x080fe40007fbe0ff */
[-C--:B------:R-:W-:Y:S02]  /*4550*/  LEA.HI.X.SX32 R69, R69, R139.reuse, 0x1, P2 ;  /* 0x0000008b45457211 */ /* 0x080fe400010f0eff */
[----:B------:R-:W-:Y:S02]  /*4560*/  IADD3 R78, P2, PT, R79, R134, RZ ;  /* 0x000000864f4e7210 */ /* 0x000fe40007f5e0ff */
[----:B------:R-:W-:-:S02]  /*4570*/  LEA.HI.X.SX32 R101, R101, R139, 0x1, P3 ;  /* 0x0000008b65657211 */ /* 0x000fc400018f0eff */
[-C--:B------:R-:W-:Y:S02]  /*4580*/  IADD3 R110, P3, PT, R111, R134.reuse, RZ ;  /* 0x000000866f6e7210 */ /* 0x080fe40007f7e0ff */
[-C--:B------:R-:W-:Y:S02]  /*4590*/  LEA.HI.X.SX32 R65, R65, R139.reuse, 0x1, P6 ;  /* 0x0000008b41417211 */ /* 0x080fe400030f0eff */
[-C--:B------:R-:W-:Y:S02]  /*45a0*/  LEA.HI.X.SX32 R67, R67, R139.reuse, 0x1, P1 ;  /* 0x0000008b43437211 */ /* 0x080fe400008f0eff */
[-C--:B------:R-:W-:Y:S02]  /*45b0*/  IADD3 R74, P6, PT, R75, R134.reuse, RZ ;  /* 0x000000864b4a7210 */ /* 0x080fe40007fde0ff */
[----:B------:R-:W-:Y:S02]  /*45c0*/  IADD3 R76, P1, PT, R77, R134, RZ ;  /* 0x000000864d4c7210 */ /* 0x000fe40007f3e0ff */
[----:B------:R-:W-:-:S02]  /*45d0*/  LEA.HI.X.SX32 R73, R73, R139, 0x1, P5 ;  /* 0x0000008b49497211 */ /* 0x000fc400028f0eff */
[-C--:B------:R-:W-:Y:S02]  /*45e0*/  IADD3 R82, P5, PT, R83, R134.reuse, RZ ;  /* 0x0000008653527210 */ /* 0x080fe40007fbe0ff */
[-C--:B------:R-:W-:Y:S02]  /*45f0*/  LEA.HI.X.SX32 R79, R79, R139.reuse, 0x1, P2 ;  /* 0x0000008b4f4f7211 */ /* 0x080fe400010f0eff */
[----:B------:R-:W-:Y:S02]  /*4600*/  IADD3 R88, P2, PT, R89, R134, RZ ;  /* 0x0000008659587210 */ /* 0x000fe40007f5e0ff */
[----:B------:R-:W-:Y:S01]  /*4610*/  LEA.HI.X.SX32 R111, R111, R139, 0x1, P3 ;  /* 0x0000008b6f6f7211 */ /* 0x000fe200018f0eff */
[----:B------:R-:W-:-:S04]  /*4620*/  @!UP2 UIADD3 UR4, UPT, UPT, -UR8, 0x100000, URZ ;  /* 0x001000000804a890 */ /* 0x000fc8000fffe1ff */
[----:B------:R-:W-:Y:S02]  /*4630*/  @!UP2 USHF.L.U32 UR5, UR4, 0xb, URZ ;  /* 0x0000000b0405a899 */ /* 0x000fe400080006ff */
[----:B------:R-:W-:Y:S01]  /*4640*/  @!UP2 USHF.L.U32 UR4, UR4, 0x1, URZ ;  /* 0x000000010404a899 */ /* 0x000fe200080006ff */
[----:B------:R-:W-:Y:S01]  /*4650*/  BAR.SYNC.DEFER_BLOCKING 0x0 ;  /* 0x0000000000007b1d */ /* 0x000fe20000010000 */
[-C--:B------:R-:W-:Y:S02]  /*4660*/  IADD3 R120, P3, PT, R121, R134.reuse, RZ ;  /* 0x0000008679787210 */ /* 0x080fe40007f7e0ff */
[-C--:B------:R-:W-:Y:S02]  /*4670*/  LEA.HI.X.SX32 R75, R75, R139.reuse, 0x1, P6 ;  /* 0x0000008b4b4b7211 */ /* 0x080fe400030f0eff */
[----:B------:R-:W-:Y:S02]  /*4680*/  LEA.HI.X.SX32 R77, R77, R139, 0x1, P1 ;  /* 0x0000008b4d4d7211 */ /* 0x000fe400008f0eff */
        /* <DEDUP_REMOVED lines=8> */
[-C--:B------:R-:W-:Y:S01]  /*4710*/  LEA.HI.X.SX32 R85, R85, R139.reuse, 0x1, P6 ;  /* 0x0000008b55557211 */ /* 0x080fe200030f0eff */
[----:B------:R-:W0:Y:S02]  /*4720*/  FENCE.VIEW.ASYNC.S ;  /* 0x00000000000073c6 */ /* 0x000e240000000000 */
[----:B0-----:R0:W1:Y:S01]  /*4730*/  @!UP3 SYNCS.EXCH.64 URZ, [UR13], UR4 ;  /* 0x000000040dffb5b2 */ /* 0x0010620008000100 */
[----:B------:R-:W-:Y:S02]  /*4740*/  LEA.HI.X.SX32 R87, R87, R139, 0x1, P1 ;  /* 0x0000008b57577211 */ /* 0x000fe400008f0eff */
[-C--:B------:R-:W-:Y:S02]  /*4750*/  IADD3 R94, P6, PT, R95, R134.reuse, RZ ;  /* 0x000000865f5e7210 */ /* 0x080fe40007fde0ff */
[----:B------:R-:W-:-:S02]  /*4760*/  IADD3 R96, P1, PT, R97, R134, RZ ;  /* 0x0000008661607210 */ /* 0x000fc40007f3e0ff */
[-C--:B------:R-:W-:Y:S02]  /*4770*/  LEA.HI.X.SX32 R93, R93, R139.reuse, 0x1, P5 ;  /* 0x0000008b5d5d7211 */ /* 0x080fe400028f0eff */
[----:B------:R-:W-:Y:S02]  /*4780*/  IADD3 R102, P5, PT, R103, R134, RZ ;  /* 0x0000008667667210 */ /* 0x000fe40007fbe0ff */
[-C--:B------:R-:W-:Y:S02]  /*4790*/  LEA.HI.X.SX32 R99, R5, R139.reuse, 0x1, P2 ;  /* 0x0000008b05637211 */ /* 0x080fe400010f0eff */
[-C--:B------:R-:W-:Y:S02]  /*47a0*/  LEA.HI.X.SX32 R5, R133, R139.reuse, 0x1, P3 ;  /* 0x0000008b85057211 */ /* 0x080fe400018f0eff */
[----:B------:R-:W-:Y:S02]  /*47b0*/  SHF.R.U32.HI R133, RZ, 0x6, R3 ;  /* 0x00000006ff857819 */ /* 0x000fe40000011603 */
[----:B------:R-:W-:-:S02]  /*47c0*/  LEA.HI.X.SX32 R95, R95, R139, 0x1, P6 ;  /* 0x0000008b5f5f7211 */ /* 0x000fc400030f0eff */
[-C--:B------:R-:W-:Y:S02]  /*47d0*/  LEA.HI.X.SX32 R97, R97, R139.reuse, 0x1, P1 ;  /* 0x0000008b61617211 */ /* 0x080fe400008f0eff */
[-C--:B------:R-:W-:Y:S02]  /*47e0*/  IADD3 R104, P6, PT, R105, R134.reuse, RZ ;  /* 0x0000008669687210 */ /* 0x080fe40007fde0ff */
[-C--:B------:R-:W-:Y:S02]  /*47f0*/  IADD3 R106, P1, PT, R107, R134.reuse, RZ ;  /* 0x000000866b6a7210 */ /* 0x080fe40007f3e0ff */
[-C--:B------:R-:W-:Y:S02]  /*4800*/  IADD3 R108, P2, PT, R109, R134.reuse, RZ ;  /* 0x000000866d6c7210 */ /* 0x080fe40007f5e0ff */
[----:B------:R-:W-:Y:S02]  /*4810*/  LEA.HI.X.SX32 R103, R103, R139, 0x1, P5 ;  /* 0x0000008b67677211 */ /* 0x000fe400028f0eff */
[----:B------:R-:W-:-:S02]  /*4820*/  IADD3 R112, P5, PT, R113, R134, RZ ;  /* 0x0000008671707210 */ /* 0x000fc40007fbe0ff */
[----:B------:R-:W-:Y:S02]  /*4830*/  SGXT.U32 R133, R133, 0x2 ;  /* 0x000000028585781a */ /* 0x000fe40000000000 */
[-C--:B------:R-:W-:Y:S02]  /*4840*/  LEA.HI.X.SX32 R105, R105, R139.reuse, 0x1, P6 ;  /* 0x0000008b69697211 */ /* 0x080fe400030f0eff */
[-C--:B------:R-:W-:Y:S02]  /*4850*/  LEA.HI.X.SX32 R107, R107, R139.reuse, 0x1, P1 ;  /* 0x0000008b6b6b7211 */ /* 0x080fe400008f0eff */
[----:B------:R-:W-:Y:S02]  /*4860*/  LEA.HI.X.SX32 R109, R109, R139, 0x1, P2 ;  /* 0x0000008b6d6d7211 */ /* 0x000fe400010f0eff */
[-C--:B------:R-:W-:Y:S02]  /*4870*/  IADD3 R114, P6, PT, R115, R134.reuse, RZ ;  /* 0x0000008673727210 */ /* 0x080fe40007fde0ff */
[----:B------:R-:W-:-:S02]  /*4880*/  IADD3 R116, P1, PT, R117, R134, RZ ;  /* 0x0000008675747210 */ /* 0x000fc40007f3e0ff */
[----:B------:R-:W-:Y:S02]  /*4890*/  IADD3 R118, P2, PT, R119, R134, RZ ;  /* 0x0000008677767210 */ /* 0x000fe40007f5e0ff */
[-C--:B------:R-:W-:Y:S01]  /*48a0*/  LEA.HI.X.SX32 R113, R113, R139.reuse, 0x1, P5 ;  /* 0x0000008b71717211 */ /* 0x080fe200028f0eff */
[----:B------:R-:W-:Y:S01]  /*48b0*/  IMAD R141, R133, R128, RZ ;  /* 0x00000080858d7224 */ /* 0x000fe200078e02ff */
[----:B------:R-:W-:Y:S02]  /*48c0*/  IADD3 R122, P5, PT, R123, R134, RZ ;  /* 0x000000867b7a7210 */ /* 0x000fe40007fbe0ff */
[----:B------:R-:W-:Y:S02]  /*48d0*/  ISETP.LT.AND P0, PT, R4, UR25, P0 ;  /* 0x0000001904007c0c */ /* 0x000fe40008701270 */
[-C--:B------:R-:W-:Y:S02]  /*48e0*/  LEA.HI.X.SX32 R115, R115, R139.reuse, 0x1, P6 ;  /* 0x0000008b73737211 */ /* 0x080fe400030f0eff */
[----:B------:R-:W-:-:S02]  /*48f0*/  LEA.HI.X.SX32 R117, R117, R139, 0x1, P1 ;  /* 0x0000008b75757211 */ /* 0x000fc400008f0eff */
[-C--:B------:R-:W-:Y:S01]  /*4900*/  LEA.HI.X.SX32 R119, R119, R139.reuse, 0x1, P2 ;  /* 0x0000008b77777211 */ /* 0x080fe200010f0eff */
[C---:B------:R-:W-:Y:S01]  /*4910*/  IMAD R151, R128.reuse, 0x4, R141 ;  /* 0x0000000480977824 */ /* 0x040fe200078e028d */
[-C--:B------:R-:W-:Y:S02]  /*4920*/  IADD3 R124, P6, PT, R125, R134.reuse, RZ ;  /* 0x000000867d7c7210 */ /* 0x080fe40007fde0ff */
[-C--:B------:R-:W-:Y:S02]  /*4930*/  IADD3 R126, P1, PT, R127, R134.reuse, RZ ;  /* 0x000000867f7e7210 */ /* 0x080fe40007f3e0ff */
[-C--:B------:R-:W-:Y:S02]  /*4940*/  IADD3 R130, P2, PT, R131, R134.reuse, RZ ;  /* 0x0000008683827210 */ /* 0x080fe40007f5e0ff */
[-C--:B------:R-:W-:Y:S02]  /*4950*/  LEA.HI.X.SX32 R123, R123, R139.reuse, 0x1, P5 ;  /* 0x0000008b7b7b7211 */ /* 0x080fe400028f0eff */
[----:B------:R-:W-:Y:S01]  /*4960*/  IADD3 R134, P5, PT, R135, R134, RZ ;  /* 0x0000008687867210 */ /* 0x000fe20007fbe0ff */
[----:B------:R-:W-:Y:S01]  /*4970*/  IMAD R143, R128, 0x4, R151 ;  /* 0x00000004808f7824 */ /* 0x000fe200078e0297 */
[----:B------:R-:W-:-:S02]  /*4980*/  LEA.HI.X.SX32 R125, R125, R139, 0x1, P6 ;  /* 0x0000008b7d7d7211 */ /* 0x000fc400030f0eff */
[-C--:B------:R-:W-:Y:S02]  /*4990*/  LEA.HI.X.SX32 R127, R127, R139.reuse, 0x1, P1 ;  /* 0x0000008b7f7f7211 */ /* 0x080fe400008f0eff */
[-C--:B------:R-:W-:Y:S02]  /*49a0*/  LEA.HI.X.SX32 R131, R131, R139.reuse, 0x1, P2 ;  /* 0x0000008b83837211 */ /* 0x080fe400010f0eff */
[----:B------:R-:W-:Y:S01]  /*49b0*/  LEA.HI.X.SX32 R139, R135, R139, 0x1, P5 ;  /* 0x0000008b878b7211 */ /* 0x000fe200028f0eff */
[----:B------:R-:W-:Y:S01]  /*49c0*/  IMAD R145, R128, 0x8, R143 ;  /* 0x0000000880917824 */ /* 0x000fe200078e028f */
[----:B------:R-:W-:Y:S02]  /*49d0*/  PRMT R172, RZ, 0x7610, R172 ;  /* 0x00007610ffac7816 */ /* 0x000fe400000000ac */
[----:B------:R-:W-:Y:S01]  /*49e0*/  PRMT R174, RZ, 0x7610, R174 ;  /* 0x00007610ffae7816 */ /* 0x000fe200000000ae */
[----:B-1----:R-:W-:Y:S01]  /*49f0*/  BAR.SYNC.DEFER_BLOCKING 0x0 ;  /* 0x0000000000007b1d */ /* 0x002fe20000010000 */
[----:B------:R-:W-:-:S02]  /*4a00*/  @P0 IMAD.MOV.U32 R135, RZ, RZ, R139 ;  /* 0x000000ffff870224 */ /* 0x000fc400078e008b */
[C---:B------:R-:W-:Y:S01]  /*4a10*/  IMAD R153, R128.reuse, 0x4, R145 ;  /* 0x0000000480997824 */ /* 0x040fe200078e0291 */
[-C--:B------:R-:W-:Y:S02]  /*4a20*/  IADD3 R138, P5, PT, R143, R150.reuse, RZ ;  /* 0x000000968f8a7210 */ /* 0x080fe40007fbe0ff */
[----:B------:R-:W-:Y:S01]  /*4a30*/  IADD3 R140, P1, PT, R145, R150, RZ ;  /* 0x00000096918c7210 */ /* 0x000fe20007f3e0ff */
[----:B------:R-:W-:Y:S01]  /*4a40*/  IMAD R147, R128, 0x4, R153 ;  /* 0x0000000480937824 */ /* 0x000fe200078e0299 */
[----:B------:R-:W-:Y:S02]  /*4a50*/  LEA.HI R137, R3, 0x1c, RZ, 0x1a ;  /* 0x0000001c03897811 */ /* 0x000fe400078fd0ff */
[-C--:B------:R-:W-:Y:S02]  /*4a60*/  LEA.HI.X.SX32 R143, R143, R155.reuse, 0x1, P5 ;  /* 0x0000009b8f8f7211 */ /* 0x080fe400028f0eff */
[----:B------:R-:W-:Y:S01]  /*4a70*/  LEA.HI.X.SX32 R145, R145, R155, 0x1, P1 ;  /* 0x0000009b91917211 */ /* 0x000fe200008f0eff */
[----:B------:R-:W-:Y:S01]  /*4a80*/  IMAD R152, R137, R128, RZ ;  /* 0x0000008089987224 */ /* 0x000fe200078e02ff */
[----:B------:R-:W-:-:S02]  /*4a90*/  IADD3 R136, P3, PT, R141, R150, RZ ;  /* 0x000000968d887210 */ /* 0x000fc40007f7e0ff */
[-C--:B------:R-:W-:Y:S02]  /*4aa0*/  IADD3 R146, P5, PT, R151, R150.reuse, RZ ;  /* 0x0000009697927210 */ /* 0x080fe40007fbe0ff */
[-C--:B------:R-:W-:Y:S01]  /*4ab0*/  IADD3 R148, P1, PT, R153, R150.reuse, RZ ;  /* 0x0000009699947210 */ /* 0x080fe20007f3e0ff */
[----:B------:R1:W2:Y:S01]  /*4ac0*/  @P0 LDG.E.U8 R172, desc[UR22][R134.64] ;  /* 0x0000001686ac0981 */ /* 0x0002a2000c1e1100 */
[----:B------:R-:W-:Y:S02]  /*4ad0*/  IADD3 R142, P2, PT, R147, R150, RZ ;  /* 0x00000096938e7210 */ /* 0x000fe40007f5e0ff */
[----:B------:R-:W-:Y:S01]  /*4ae0*/  LOP3.LUT R154, R133, 0x10, RZ, 0xfc, !PT ;  /* 0x00000010859a7812 */ /* 0x000fe200078efcff */
[----:B------:R-:W3:Y:S01]  /*4af0*/  @P0 LDG.E.U8 R174, desc[UR22][R6.64] ;  /* 0x0000001606ae0981 */ /* 0x000ee2000c1e1100 */
[----:B------:R-:W-:Y:S02]  /*4b00*/  PRMT R176, RZ, 0x7610, R176 ;  /* 0x00007610ffb07816 */ /* 0x000fe400000000b0 */
[----:B-1----:R-:W-:-:S04]  /*4b10*/  LEA.HI R135, R3, 0xc, RZ, 0x1a ;  /* 0x0000000c03877811 */ /* 0x002fc800078fd0ff */
[----:B------:R-:W4:Y:S01]  /*4b20*/  @P0 LDG.E.U8 R176, desc[UR22][R8.64] ;  /* 0x0000001608b00981 */ /* 0x000f22000c1e1100 */
[----:B------:R-:W-:Y:S01]  /*4b30*/  IMAD R149, R135, R128, RZ ;  /* 0x0000008087957224 */ /* 0x000fe200078e02ff */
[-C--:B------:R-:W-:Y:S02]  /*4b40*/  LEA.HI.X.SX32 R141, R141, R155.reuse, 0x1, P3 ;  /* 0x0000009b8d8d7211 */ /* 0x080fe400018f0eff */
[-C--:B------:R-:W-:Y:S02]  /*4b50*/  LEA.HI.X.SX32 R151, R151, R155.reuse, 0x1, P5 ;  /* 0x0000009b97977211 */ /* 0x080fe400028f0eff */
[-C--:B------:R-:W-:Y:S02]  /*4b60*/  LEA.HI.X.SX32 R153, R153, R155.reuse, 0x1, P1 ;  /* 0x0000009b99997211 */ /* 0x080fe400008f0eff */
[----:B------:R-:W-:Y:S02]  /*4b70*/  IADD3 R144, P3, PT, R149, R150, RZ ;  /* 0x0000009695907210 */ /* 0x000fe40007f7e0ff */
[----:B------:R-:W-:-:S02]  /*4b80*/  LEA.HI.X.SX32 R147, R147, R155, 0x1, P2 ;  /* 0x0000009b93937211 */ /* 0x000fc400010f0eff */
[----:B------:R-:W-:Y:S02]  /*4b90*/  PLOP3.LUT P1, PT, PT, PT, UP1, 0x80, 0x8 ;  /* 0x000000000008781c */ /* 0x000fe40003f2f018 */
[----:B------:R-:W-:Y:S02]  /*4ba0*/  PLOP3.LUT P5, PT, PT, PT, UP1, 0x80, 0x8 ;  /* 0x000000000008781c */ /* 0x000fe40003faf018 */
[----:B------:R-:W-:Y:S02]  /*4bb0*/  IADD3 R150, P2, PT, R152, R150, RZ ;  /* 0x0000009698967210 */ /* 0x000fe40007f5e0ff */
[----:B------:R-:W-:Y:S02]  /*4bc0*/  LEA.HI.X.SX32 R149, R149, R155, 0x1, P3 ;  /* 0x0000009b95957211 */ /* 0x000fe400018f0eff */
[----:B------:R-:W-:Y:S02]  /*4bd0*/  ISETP.LT.AND P1, PT, R133, UR25, P1 ;  /* 0x0000001985007c0c */ /* 0x000fe40008f21270 */
[----:B------:R-:W-:-:S02]  /*4be0*/  ISETP.LT.AND P5, PT, R154, UR25, P5 ;  /* 0x000000199a007c0c */ /* 0x000fc4000afa1270 */
[----:B------:R-:W-:Y:S02]  /*4bf0*/  LEA.HI.X.SX32 R155, R152, R155, 0x1, P2 ;  /* 0x0000009b989b7211 */ /* 0x000fe400010f0eff */
[C---:B------:R-:W-:Y:S02]  /*4c00*/  LOP3.LUT R156, R133.reuse, 0x18, RZ, 0xfc, !PT ;  /* 0x00000018859c7812 */ /* 0x040fe400078efcff */
[----:B------:R-:W-:Y:S02]  /*4c10*/  PLOP3.LUT P2, PT, PT, PT, UP1, 0x80, 0x8 ;  /* 0x000000000008781c */ /* 0x000fe40003f4f018 */
[----:B------:R-:W-:Y:S02]  /*4c20*/  LOP3.LUT R152, R133, 0x8, RZ, 0xfc, !PT ;  /* 0x0000000885987812 */ /* 0x000fe400078efcff */
[----:B------:R-:W-:Y:S02]  /*4c30*/  ISETP.LT.AND P2, PT, R156, UR25, P2 ;  /* 0x000000199c007c0c */ /* 0x000fe40009741270 */
[----:B------:R-:W-:Y:S01]  /*4c40*/  PLOP3.LUT P3, PT, PT, PT, UP1, 0x80, 0x8 ;  /* 0x000000000008781c */ /* 0x000fe20003f6f018 */
[----:B------:R-:W-:Y:S01]  /*4c50*/  @P1 IMAD.MOV.U32 R158, RZ, RZ, R136 ;  /* 0x000000ffff9e1224 */ /* 0x000fe200078e0088 */
[----:B------:R-:W-:Y:S01]  /*4c60*/  PRMT R166, RZ, 0x7610, R166 ;  /* 0x00007610ffa67816 */ /* 0x000fe200000000a6 */
[----:B------:R-:W-:Y:S01]  /*4c70*/  @P1 IMAD.MOV.U32 R159, RZ, RZ, R141 ;  /* 0x000000ffff9f1224 */ /* 0x000fe200078e008d */
[----:B------:R-:W-:Y:S01]  /*4c80*/  ISETP.LT.AND P3, PT, R152, UR25, P3 ;  /* 0x0000001998007c0c */ /* 0x000fe20009f61270 */
[----:B------:R-:W-:Y:S01]  /*4c90*/  @P5 IMAD.MOV.U32 R160, RZ, RZ, R140 ;  /* 0x000000ffffa05224 */ /* 0x000fe200078e008c */
[----:B------:R-:W-:Y:S01]  /*4ca0*/  PRMT R168, RZ, 0x7610, R168 ;  /* 0x00007610ffa87816 */ /* 0x000fe200000000a8 */
[----:B------:R-:W-:Y:S01]  /*4cb0*/  @P5 IMAD.MOV.U32 R161, RZ, RZ, R145 ;  /* 0x000000ffffa15224 */ /* 0x000fe200078e0091 */
[----:B------:R-:W5:Y:S01]  /*4cc0*/  @P1 LDG.E.U8 R166, desc[UR22][R158.64] ;  /* 0x000000169ea61981 */ /* 0x000f62000c1e1100 */
[----:B------:R-:W-:-:S02]  /*4cd0*/  PRMT R170, RZ, 0x7610, R170 ;  /* 0x00007610ffaa7816 */ /* 0x000fc400000000aa */
[----:B------:R-:W-:Y:S01]  /*4ce0*/  PLOP3.LUT P1, PT, PT, PT, UP1, 0x80, 0x8 ;  /* 0x000000000008781c */ /* 0x000fe20003f2f018 */
[----:B------:R1:W2:Y:S01]  /*4cf0*/  @P5 LDG.E.U8 R168, desc[UR22][R160.64] ;  /* 0x00000016a0a85981 */ /* 0x0002a2000c1e1100 */
[----:B------:R-:W-:Y:S02]  /*4d00*/  PRMT R164, RZ, 0x7610, R164 ;  /* 0x00007610ffa47816 */ /* 0x000fe400000000a4 */
[----:B------:R-:W-:Y:S01]  /*4d10*/  ISETP.LT.AND P1, PT, R135, UR25, P1 ;  /* 0x0000001987007c0c */ /* 0x000fe20008f21270 */
[----:B-1----:R-:W-:Y:S02]  /*4d20*/  @P2 IMAD.MOV.U32 R160, RZ, RZ, R142 ;  /* 0x000000ffffa02224 */ /* 0x002fe400078e008e */
[----:B------:R-:W-:Y:S02]  /*4d30*/  @P2 IMAD.MOV.U32 R161, RZ, RZ, R147 ;  /* 0x000000ffffa12224 */ /* 0x000fe400078e0093 */
[----:B------:R-:W-:Y:S02]  /*4d40*/  @P3 IMAD.MOV.U32 R158, RZ, RZ, R138 ;  /* 0x000000ffff9e3224 */ /* 0x000fe400078e008a */
[----:B------:R-:W-:Y:S01]  /*4d50*/  @P3 IMAD.MOV.U32 R159, RZ, RZ, R143 ;  /* 0x000000ffff9f3224 */ /* 0x000fe200078e008f */
[----:B------:R1:W2:Y:S01]  /*4d60*/  @P2 LDG.E.U8 R170, desc[UR22][R160.64] ;  /* 0x00000016a0aa2981 */ /* 0x0002a2000c1e1100 */
[----:B------:R-:W-:-:S02]  /*4d70*/  PLOP3.LUT P2, PT, PT, PT, UP1, 0x80, 0x8 ;  /* 0x000000000008781c */ /* 0x000fc40003f4f018 */
[----:B------:R-:W-:Y:S01]  /*4d80*/  LOP3.LUT R157, R133, 0x4, RZ, 0xfc, !PT ;  /* 0x00000004859d7812 */ /* 0x000fe200078efcff */
[----:B------:R0:W2:Y:S01]  /*4d90*/  @P3 LDG.E.U8 R164, desc[UR22][R158.64] ;  /* 0x000000169ea43981 */ /* 0x0000a2000c1e1100 */
[----:B------:R-:W-:Y:S02]  /*4da0*/  ISETP.LT.AND P2, PT, R137, UR25, P2 ;  /* 0x0000001989007c0c */ /* 0x000fe40009741270 */
[----:B------:R-:W-:Y:S01]  /*4db0*/  PLOP3.LUT P3, PT, PT, PT, UP1, 0x80, 0x8 ;  /* 0x000000000008781c */ /* 0x000fe20003f6f018 */
[----:B------:R-:W-:Y:S01]  /*4dc0*/  @P1 IMAD.MOV.U32 R162, RZ, RZ, R144 ;  /* 0x000000ffffa21224 */ /* 0x000fe200078e0090 */
[----:B-1----:R-:W-:Y:S01]  /*4dd0*/  PRMT R161, RZ, 0x7610, R161 ;  /* 0x00007610ffa17816 */ /* 0x002fe200000000a1 */
[----:B------:R-:W-:Y:S01]  /*4de0*/  @P1 IMAD.MOV.U32 R163, RZ, RZ, R149 ;  /* 0x000000ffffa31224 */ /* 0x000fe200078e0095 */
[----:B------:R-:W-:Y:S02]  /*4df0*/  ISETP.LT.AND P3, PT, R157, UR25, P3 ;  /* 0x000000199d007c0c */ /* 0x000fe40009f61270 */
[----:B0-----:R-:W-:-:S02]  /*4e00*/  LOP3.LUT R158, R133, 0x14, RZ, 0xfc, !PT ;  /* 0x00000014859e7812 */ /* 0x001fc400078efcff */
[----:B------:R-:W-:Y:S01]  /*4e10*/  PLOP3.LUT P5, PT, PT, PT, UP1, 0x80, 0x8 ;  /* 0x000000000008781c */ /* 0x000fe20003faf018 */
[----:B------:R0:W2:Y:S01]  /*4e20*/  @P1 LDG.E.U8 R161, desc[UR22][R162.64] ;  /* 0x00000016a2a11981 */ /* 0x0000a2000c1e1100 */
[----:B------:R-:W-:Y:S02]  /*4e30*/  PRMT R165, RZ, 0x7610, R165 ;  /* 0x00007610ffa57816 */ /* 0x000fe400000000a5 */
[----:B------:R-:W-:Y:S02]  /*4e40*/  ISETP.LT.AND P5, PT, R158, UR25, P5 ;  /* 0x000000199e007c0c */ /* 0x000fe4000afa1270 */
[----:B------:R-:W-:Y:S01]  /*4e50*/  PRMT R167, RZ, 0x7610, R167 ;  /* 0x00007610ffa77816 */ /* 0x000fe200000000a7 */
[----:B0-----:R-:W-:Y:S02]  /*4e60*/  @P2 IMAD.MOV.U32 R162, RZ, RZ, R150 ;  /* 0x000000ffffa22224 */ /* 0x001fe400078e0096 */
[----:B------:R-:W-:-:S05]  /*4e70*/  @P2 IMAD.MOV.U32 R163, RZ, RZ, R155 ;  /* 0x000000ffffa32224 */ /* 0x000fca00078e009b */
[----:B------:R0:W2:Y:S01]  /*4e80*/  @P2 LDG.E.U8 R165, desc[UR22][R162.64] ;  /* 0x00000016a2a52981 */ /* 0x0000a2000c1e1100 */
[----:B------:R-:W-:Y:S01]  /*4e90*/  PRMT R169, RZ, 0x7610, R169 ;  /* 0x00007610ffa97816 */ /* 0x000fe200000000a9 */
[----:B0-----:R-:W-:Y:S02]  /*4ea0*/  @P3 IMAD.MOV.U32 R162, RZ, RZ, R146 ;  /* 0x000000ffffa23224 */ /* 0x001fe400078e0092 */
[----:B------:R-:W-:-:S05]  /*4eb0*/  @P3 IMAD.MOV.U32 R163, RZ, RZ, R151 ;  /* 0x000000ffffa33224 */ /* 0x000fca00078e0097 */
[----:B------:R0:W3:Y:S01]  /*4ec0*/  @P3 LDG.E.U8 R167, desc[UR22][R162.64] ;  /* 0x00000016a2a73981 */ /* 0x0000e2000c1e1100 */
[----:B------:R-:W-:Y:S02]  /*4ed0*/  PRMT R178, RZ, 0x7610, R178 ;  /* 0x00007610ffb27816 */ /* 0x000fe400000000b2 */
[----:B------:R-:W-:Y:S02]  /*4ee0*/  PRMT R180, RZ, 0x7610, R180 ;  /* 0x00007610ffb47816 */ /* 0x000fe400000000b4 */
[----:B------:R-:W-:Y:S02]  /*4ef0*/  PRMT R182, RZ, 0x7610, R182 ;  /* 0x00007610ffb67816 */ /* 0x000fe400000000b6 */
[----:B------:R-:W-:Y:S01]  /*4f00*/  PRMT R184, RZ, 0x7610, R184 ;  /* 0x00007610ffb87816 */ /* 0x000fe200000000b8 */
[----:B------:R-:W4:Y:S01]  /*4f10*/  @P0 LDG.E.U8 R178, desc[UR22][R10.64] ;  /* 0x000000160ab20981 */ /* 0x000f22000c1e1100 */
[----:B0-----:R-:W-:Y:S02]  /*4f20*/  @P5 IMAD.MOV.U32 R162, RZ, RZ, R148 ;  /* 0x000000ffffa25224 */ /* 0x001fe400078e0094 */
[----:B------:R-:W-:Y:S01]  /*4f30*/  @P5 IMAD.MOV.U32 R163, RZ, RZ, R153 ;  /* 0x000000ffffa35224 */ /* 0x000fe200078e0099 */
[----:B------:R-:W-:Y:S01]  /*4f40*/  PRMT R186, RZ, 0x7610, R186 ;  /* 0x00007610ffba7816 */ /* 0x000fe200000000ba */
[----:B------:R-:W4:Y:S01]  /*4f50*/  @P0 LDG.E.U8 R180, desc[UR22][R12.64] ;  /* 0x000000160cb40981 */ /* 0x000f22000c1e1100 */
[----:B------:R-:W-:-:S02]  /*4f60*/  PRMT R188, RZ, 0x7610, R188 ;  /* 0x00007610ffbc7816 */ /* 0x000fc400000000bc */
[----:B------:R-:W-:Y:S01]  /*4f70*/  PRMT R190, RZ, 0x7610, R190 ;  /* 0x00007610ffbe7816 */ /* 0x000fe200000000be */
[----:B------:R0:W4:Y:S01]  /*4f80*/  @P5 LDG.E.U8 R169, desc[UR22][R162.64] ;  /* 0x00000016a2a95981 */ /* 0x000122000c1e1100 */
[----:B------:R-:W-:Y:S02]  /*4f90*/  PRMT R192, RZ, 0x7610, R192 ;  /* 0x00007610ffc07816 */ /* 0x000fe400000000c0 */
[----:B------:R-:W-:Y:S01]  /*4fa0*/  PRMT R181, RZ, 0x7610, R181 ;  /* 0x00007610ffb57816 */ /* 0x000fe200000000b5 */
[----:B------:R-:W4:Y:S01]  /*4fb0*/  @P0 LDG.E.U8 R182, desc[UR22][R14.64] ;  /* 0x000000160eb60981 */ /* 0x000f22000c1e1100 */
[----:B------:R-:W-:Y:S02]  /*4fc0*/  PRMT R179, RZ, 0x7610, R179 ;  /* 0x00007610ffb37816 */ /* 0x000fe400000000b3 */
[----:B------:R-:W-:Y:S01]  /*4fd0*/  PRMT R177, RZ, 0x7610, R177 ;  /* 0x00007610ffb17816 */ /* 0x000fe200000000b1 */
[----:B------:R-:W4:Y:S01]  /*4fe0*/  @P0 LDG.E.U8 R184, desc[UR22][R16.64] ;  /* 0x0000001610b80981 */ /* 0x000f22000c1e1100 */
[----:B------:R-:W-:Y:S01]  /*4ff0*/  PRMT R175, RZ, 0x7610, R175 ;  /* 0x00007610ffaf7816 */ /* 0x000fe200000000af */
[----:B0-----:R-:W-:Y:S01]  /*5000*/  @P0 IMAD.MOV.U32 R162, RZ, RZ, R132 ;  /* 0x000000ffffa20224 */ /* 0x001fe200078e0084 */
[----:B------:R-:W-:Y:S01]  /*5010*/  PRMT R173, RZ, 0x7610, R173 ;  /* 0x00007610ffad7816 */ /* 0x000fe200000000ad */
[----:B------:R-:W-:Y:S01]  /*5020*/  @P0 IMAD.MOV.U32 R163, RZ, RZ, R5 ;  /* 0x000000ffffa30224 */ /* 0x000fe200078e0005 */
[----:B------:R-:W-:Y:S01]  /*5030*/  PRMT R171, RZ, 0x7610, R171 ;  /* 0x00007610ffab7816 */ /* 0x000fe200000000ab */
[----:B------:R-:W4:Y:S01]  /*5040*/  @P0 LDG.E.U8 R186, desc[UR22][R18.64] ;  /* 0x0000001612ba0981 */ /* 0x000f22000c1e1100 */
[----:B------:R-:W-:-:S02]  /*5050*/  PRMT R252, RZ, 0x7610, R252 ;  /* 0x00007610fffc7816 */ /* 0x000fc400000000fc */
[----:B------:R-:W-:Y:S01]  /*5060*/  PRMT R250, RZ, 0x7610, R250 ;  /* 0x00007610fffa7816 */ /* 0x000fe200000000fa */
[----:B------:R-:W4:Y:S01]  /*5070*/  @P0 LDG.E.U8 R188, desc[UR22][R20.64] ;  /* 0x0000001614bc0981 */ /* 0x000f22000c1e1100 */
[----:B------:R-:W-:Y:S02]  /*5080*/  PRMT R248, RZ, 0x7610, R248 ;  /* 0x00007610fff87816 */ /* 0x000fe400000000f8 */
[----:B------:R-:W-:Y:S01]  /*5090*/  PRMT R246, RZ, 0x7610, R246 ;  /* 0x00007610fff67816 */ /* 0x000fe200000000f6 */
[----:B------:R-:W4:Y:S01]  /*50a0*/  @P0 LDG.E.U8 R190, desc[UR22][R22.64] ;  /* 0x0000001616be0981 */ /* 0x000f22000c1e1100 */
[----:B------:R-:W-:Y:S02]  /*50b0*/  PRMT R244, RZ, 0x7610, R244 ;  /* 0x00007610fff47816 */ /* 0x000fe400000000f4 */
        /* <DEDUP_REMOVED lines=62> */
[----:B------:R-:W-:-:S03]  /*54a0*/  PRMT R215, RZ, 0x7610, R215 ;  /* 0x00007610ffd77816 */ /* 0x000fc600000000d7 */
[----:B------:R-:W4:Y:S04]  /*54b0*/  @P0 LDG.E.U8 R224, desc[UR22][R66.64] ;  /* 0x0000001642e00981 */ /* 0x000f28000c1e1100 */
        /* <DEDUP_REMOVED lines=31> */
[----:B------:R-:W4:Y:S01]  /*56b0*/  @P0 LDG.E.U8 R215, desc[UR22][R162.64] ;  /* 0x00000016a2d70981 */ /* 0x000f22000c1e1100 */
[----:B------:R-:W-:-:S04]  /*56c0*/  SHF.R.S32.HI R159, RZ, 0x7, R3 ;  /* 0x00000007ff9f7819 */ /* 0x000fc80000011403 */
[----:B------:R-:W-:Y:S01]  /*56d0*/  SGXT R159, R159, 0x1 ;  /* 0x000000019f9f781a */ /* 0x000fe20000000200 */
[----:B------:R-:W-:-:S04]  /*56e0*/  @!UP2 UIADD3 UR4, UPT, UPT, -UR8, 0x100000, URZ ;  /* 0x001000000804a890 */ /* 0x000fc8000fffe1ff */
[----:B------:R-:W-:Y:S02]  /*56f0*/  @!UP2 USHF.L.U32 UR5, UR4, 0xb, URZ ;  /* 0x0000000b0405a899 */ /* 0x000fe400080006ff */
[----:B------:R-:W-:Y:S01]  /*5700*/  @!UP2 USHF.L.U32 UR4, UR4, 0x1, URZ ;  /* 0x000000010404a899 */ /* 0x000fe200080006ff */
[----:B------:R-:W-:Y:S01]  /*5710*/  LOP3.LUT R160, R159, 0x90, RZ, 0xc0, !PT ;  /* 0x000000909fa07812 */ /* 0x000fe200078ec0ff */
[----:B------:R-:W-:-:S03]  /*5720*/  VOTEU.ALL UP1, P4 ;  /* 0x0000000000ff7886 */ /* 0x000fc60002020000 */
[----:B------:R-:W-:-:S04]  /*5730*/  LOP3.LUT R159, R160, 0x7f, R3, 0x78, !PT ;  /* 0x0000007fa09f7812 */ /* 0x000fc800078e7803 */
[----:B------:R-:W-:-:S03]  /*5740*/  LOP3.LUT R160, R159, 0x20, RZ, 0x3c, !PT ;  /* 0x000000209fa07812 */ /* 0x000fc600078e3cff */
[----:B------:R0:W1:Y:S01]  /*5750*/  @!UP1 SYNCS.EXCH.64 URZ, [UR11+0x9008], UR4 ;  /* 0x009008040bff95b2 */ /* 0x0000620008000100 */
[----:B-----5:R0:W-:Y:S04]  /*5760*/  STS.U8 [R159+UR11+0x8000], R166 ;  /* 0x008000a69f007988 */ /* 0x0201e8000800000b */
[----:B--2---:R0:W-:Y:S04]  /*5770*/  STS.U8 [R159+UR11+0x8200], R164 ;  /* 0x008200a49f007988 */ /* 0x0041e8000800000b */
[----:B------:R0:W-:Y:S04]  /*5780*/  STS.U8 [R159+UR11+0x8400], R168 ;  /* 0x008400a89f007988 */ /* 0x0001e8000800000b */
[----:B------:R0:W-:Y:S04]  /*5790*/  STS.U8 [R159+UR11+0x8600], R170 ;  /* 0x008600aa9f007988 */ /* 0x0001e8000800000b */
[----:B------:R0:W-:Y:S04]  /*57a0*/  STS.U8 [R160+UR11+0x8300], R161 ;  /* 0x008300a1a0007988 */ /* 0x0001e8000800000b */
[----:B------:R0:W-:Y:S04]  /*57b0*/  STS.U8 [R160+UR11+0x8700], R165 ;  /* 0x008700a5a0007988 */ /* 0x0001e8000800000b */
[----:B---3--:R0:W-:Y:S04]  /*57c0*/  STS.U8 [R160+UR11+0x8100], R167 ;  /* 0x008100a7a0007988 */ /* 0x0081e8000800000b */
[----:B----4-:R0:W-:Y:S04]  /*57d0*/  STS.U8 [R160+UR11+0x8500], R169 ;  /* 0x008500a9a0007988 */ /* 0x0101e8000800000b */
[----:B------:R0:W-:Y:S04]  /*57e0*/  STS.U8 [R159+UR11+0x3f00], R172 ;  /* 0x003f00ac9f007988 */ /* 0x0001e8000800000b */
[----:B------:R0:W-:Y:S04]  /*57f0*/  STS.U8 [R159+UR11], R174 ;  /* 0x000000ae9f007988 */ /* 0x0001e8000800000b */
[----:B------:R0:W-:Y:S04]  /*5800*/  STS.U8 [R159+UR11+0x100], R176 ;  /* 0x000100b09f007988 */ /* 0x0001e8000800000b */
        /* <DEDUP_REMOVED lines=60> */
[----:B------:R0:W-:Y:S01]  /*5bd0*/  STS.U8 [R159+UR11+0x3e00], R215 ;  /* 0x003e00d79f007988 */ /* 0x0001e2000800000b */
[----:B-1----:R1:W-:Y:S06]  /*5be0*/  MEMBAR.ALL.CTA ;  /* 0x0000000000007992 */ /* 0x0023ec0000008000 */
[----:B-1----:R-:W1:Y:S01]  /*5bf0*/  FENCE.VIEW.ASYNC.S ;  /* 0x00000000000073c6 */ /* 0x002e620000000000 */
[----:B------:R-:W-:-:S04]  /*5c00*/  UISETP.NE.U32.AND UP1, UPT, UR9, URZ, UPT ;  /* 0x000000ff0900728c */ /* 0x000fc8000bf25070 */
[----:B------:R-:W-:Y:S02]  /*5c10*/  UISETP.LT.OR UP2, UPT, UR27, 0x20, UP1 ;  /* 0x000000201b00788c */ /* 0x000fe40008f41670 */
[----:B------:R-:W-:Y:S01]  /*5c20*/  UISETP.GE.AND UP3, UPT, UR27, 0x40, UPT ;  /* 0x000000401b00788c */ /* 0x000fe2000bf66270 */
[----:B-1----:R-:W-:Y:S06]  /*5c30*/  BAR.SYNC.DEFER_BLOCKING 0x0 ;  /* 0x0000000000007b1d */ /* 0x002fec0000010000 */
[----:B0-----:R-:W-:Y:S05]  /*5c40*/  BRA.U UP2, `(.L_x_6) ;  /* 0x00000001025c7547 */ /* 0x001fea000b800000 */
[----:B------:R-:W-:Y:S02]  /*5c50*/  UIADD3 UR4, UPT, UPT, UR11, 0x8000, URZ ;  /* 0x000080000b047890 */ /* 0x000fe4000fffe0ff */
[----:B------:R-:W-:Y:S02]  /*5c60*/  USHF.R.U32.HI UR6, URZ, 0x4, UR11 ;  /* 0x00000004ff067899 */ /* 0x000fe4000801160b */
[----:B------:R-:W-:Y:S02]  /*5c70*/  USHF.R.U32.HI UR4, URZ, 0x4, UR4 ;  /* 0x00000004ff047899 */ /* 0x000fe40008011604 */
[----:B------:R-:W-:Y:S01]  /*5c80*/  USGXT.U32 UR6, UR6, 0xe ;  /* 0x0000000e0606789a */ /* 0x000fe20008000000 */
[----:B------:R-:W-:Y:S01]  /*5c90*/  UMOV UR14, 0xfffffe00 ;  /* 0xfffffe00000e7882 */ /* 0x000fe20000000000 */
[----:B------:R-:W-:Y:S01]  /*5ca0*/  UMOV UR15, 0x3fffbfef ;  /* 0x3fffbfef000f7882 */ /* 0x000fe20000000000 */
[----:B------:R-:W-:Y:S01]  /*5cb0*/  UMOV UR7, URZ ;  /* 0x000000ff00077c82 */ /* 0x000fe20008000000 */
[----:B------:R-:W-:-:S02]  /*5cc0*/  USGXT.U32 UR8, UR4, 0xe ;  /* 0x0000000e0408789a */ /* 0x000fc40008000000 */
[----:B------:R-:W-:Y:S02]  /*5cd0*/  UIADD3 UR16, UPT, UPT, UR10, 0x100000, URZ ;  /* 0x001000000a107890 */ /* 0x000fe4000fffe0ff */
[----:B------:R-:W-:Y:S01]  /*5ce0*/  UIADD3.64 UR14, UPT, UPT, UR6, -UR14, URZ ;  /* 0x8000000e060e7297 */ /* 0x000fe2000fffe0ff */
[----:B------:R-:W-:Y:S01]  /*5cf0*/  UMOV UR18, 0x0 ;  /* 0x0000000000127882 */ /* 0x000fe20000000000 */
[----:B------:R-:W-:Y:S01]  /*5d00*/  UMOV UR19, 0x4408490 ;  /* 0x0440849000137882 */ /* 0x000fe20000000000 */
[----:B------:R-:W-:Y:S01]  /*5d10*/  UMOV UR4, UR13 ;  /* 0x0000000d00047c82 */ /* 0x000fe20008000000 */
[----:B------:R-:W-:Y:S01]  /*5d20*/  UMOV UR5, URZ ;  /* 0x000000ff00057c82 */ /* 0x000fe20008000000 */
[----:B------:R-:W-:Y:S01]  /*5d30*/  UMOV UR7, 0xc0004010 ;  /* 0xc000401000077882 */ /* 0x000fe20000000000 */
[----:B------:R-:W-:Y:S01]  /*5d40*/  UMOV UR9, 0x80004020 ;  /* 0x8000402000097882 */ /* 0x000fe20000000000 */
[----:B------:R-:W-:Y:S01]  /*5d50*/  UMOV UR20, 0x0 ;  /* 0x0000000000147882 */ /* 0x000fe20000000000 */
[----:B------:R-:W-:Y:S01]  /*5d60*/  UMOV UR21, 0x4408490 ;  /* 0x0440849000157882 */ /* 0x000fe20000000000 */
[----:B------:R-:W-:Y:S01]  /*5d70*/  UMOV UR4, UR4 ;  /* 0x0000000400047c82 */ /* 0x000fe20008000000 */
[----:B------:R0:W-:Y:S01]  /*5d80*/  UTCQMMA gdesc[UR8], gdesc[UR6], tmem[UR10], tmem[UR18], idesc[UR19], !UPT ;  /* 0x00ff1206080075ea */ /* 0x0001e2000f80030a */
[----:B------:R0:W-:Y:S01]  /*5d90*/  UTCQMMA gdesc[UR8], gdesc[UR14], tmem[UR16], tmem[UR20], idesc[UR21], !UPT ;  /* 0x00ff140e080075ea */ /* 0x0001e2000f800310 */
[----:B------:R0:W-:Y:S01]  /*5da0*/  UTCBAR [UR4], URZ ;  /* 0x000000ff040073e9 */ /* 0x0001e200080000ff */
[----:B------:R-:W-:Y:S01]  /*5db0*/  NOP ;  /* 0x0000000000007918 */ /* 0x000fe20000000000 */
.L_x_6:
[----:B0-----:R-:W-:Y:S01]  /*5dc0*/  UMOV UR4, URZ ;  /* 0x000000ff00047c82 */ /* 0x001fe20008000000 */
[----:B------:R-:W-:Y:S05]  /*5dd0*/  BRA.U !UP3, `(.L_x_7) ;  /* 0x0000001d0b0c7547 */ /* 0x000fea000b800000 */
[----:B------:R-:W-:Y:S01]  /*5de0*/  USHF.R.S32.HI UR4, URZ, 0x1f, UR27 ;  /* 0x0000001fff047899 */ /* 0x000fe2000801141b */
[----:B------:R-:W-:Y:S01]  /*5df0*/  IMAD.SHL.U32 R161, R128, 0x20, RZ ;  /* 0x0000002080a17824 */ /* 0x000fe200078e00ff */
[----:B------:R-:W-:Y:S01]  /*5e00*/  UIADD3 UR6, UPT, UPT, UR11, 0x4000, URZ ;  /* 0x000040000b067890 */ /* 0x000fe2000fffe0ff */
[----:B------:R-:W-:Y:S01]  /*5e10*/  IMAD.SHL.U32 R163, R129, 0x20, RZ ;  /* 0x0000002081a37824 */ /* 0x000fe200078e00ff */
[----:B------:R-:W-:Y:S01]  /*5e20*/  ULEA.HI UR4, UR4, UR27, URZ, 0x5 ;  /* 0x0000001b04047291 */ /* 0x000fe2000f8f28ff */
[----:B------:R-:W-:Y:S01]  /*5e30*/  IMAD.MOV.U32 R128, RZ, RZ, RZ ;  /* 0x000000ffff807224 */ /* 0x000fe200078e00ff */
[----:B------:R-:W-:Y:S01]  /*5e40*/  UIADD3 UR5, UPT, UPT, UR11, 0x8800, URZ ;  /* 0x000088000b057890 */ /* 0x000fe2000fffe0ff */
[----:B------:R-:W-:Y:S01]  /*5e50*/  SHF.R.S32.HI R162, RZ, 0x1f, R161 ;  /* 0x0000001fffa27819 */ /* 0x000fe200000114a1 */
[----:B------:R-:W-:Y:S01]  /*5e60*/  USHF.R.S32.HI UR4, URZ, 0x5, UR4 ;  /* 0x00000005ff047899 */ /* 0x000fe20008011404 */
[----:B------:R-:W-:Y:S01]  /*5e70*/  SHF.R.S32.HI R164, RZ, 0x1f, R163 ;  /* 0x0000001fffa47819 */ /* 0x000fe200000114a3 */
[----:B------:R-:W-:-:S02]  /*5e80*/  USHF.R.U32.HI UR6, URZ, 0x4, UR6 ;  /* 0x00000004ff067899 */ /* 0x000fc40008011606 */
[----:B------:R-:W-:Y:S02]  /*5e90*/  UISETP.LT.AND UP2, UPT, UR4, 0x2, UPT ;  /* 0x000000020400788c */ /* 0x000fe4000bf41270 */
[----:B------:R-:W-:Y:S02]  /*5ea0*/  USHF.R.U32.HI UR5, URZ, 0x4, UR5 ;  /* 0x00000004ff057899 */ /* 0x000fe40008011605 */
[----:B------:R-:W-:Y:S02]  /*5eb0*/  USGXT.U32 UR6, UR6, 0xe ;  /* 0x0000000e0606789a */ /* 0x000fe40008000000 */
[----:B------:R-:W-:Y:S01]  /*5ec0*/  USEL UR4, UR4, 0x2, !UP2 ;  /* 0x0000000204047887 */ /* 0x000fe2000d000000 */
[----:B------:R-:W-:Y:S01]  /*5ed0*/  UMOV UR16, 0xfffffe00 ;  /* 0xfffffe0000107882 */ /* 0x000fe20000000000 */
[----:B------:R-:W-:Y:S01]  /*5ee0*/  UMOV UR17, 0x3fffbfef ;  /* 0x3fffbfef00117882 */ /* 0x000fe20000000000 */
[----:B------:R-:W-:Y:S01]  /*5ef0*/  UMOV UR7, URZ ;  /* 0x000000ff00077c82 */ /* 0x000fe20008000000 */
[----:B------:R-:W-:-:S02]  /*5f00*/  USGXT.U32 UR14, UR5, 0xe ;  /* 0x0000000e050e789a */ /* 0x000fc40008000000 */
[----:B------:R-:W-:Y:S02]  /*5f10*/  UIADD3 UR25, UPT, UPT, UR25, -0x20, URZ ;  /* 0xffffffe019197890 */ /* 0x000fe4000fffe0ff */
[----:B------:R-:W-:Y:S02]  /*5f20*/  UIADD3.64 UR16, UPT, UPT, UR6, -UR16, URZ ;  /* 0x8000001006107297 */ /* 0x000fe4000fffe0ff */
[----:B------:R-:W-:Y:S01]  /*5f30*/  UIADD3 UR24, UPT, UPT, UR4, -0x1, URZ ;  /* 0xffffffff04187890 */ /* 0x000fe2000fffe0ff */
[----:B------:R-:W-:Y:S01]  /*5f40*/  UMOV UR26, 0x1 ;  /* 0x00000001001a7882 */ /* 0x000fe20000000000 */
[----:B------:R-:W-:Y:S01]  /*5f50*/  UMOV UR5, URZ ;  /* 0x000000ff00057c82 */ /* 0x000fe20008000000 */
[----:B------:R-:W-:-:S09]  /*5f60*/  UMOV UR15, 0x80004020 ;  /* 0x80004020000f7882 */ /* 0x000fd20000000000 */
.L_x_10:
[C---:B------:R-:W-:Y:S01]  /*5f70*/  IADD3 R134, P5, PT, R163.reuse, R134, RZ ;  /* 0x00000086a3867210 */ /* 0x040fe20007fbe0ff */
[----:B------:R-:W-:Y:S01]  /*5f80*/  IMAD.U32 R128, R128, -0x80000000, RZ ;  /* 0x8000000080807824 */ /* 0x000fe200078e00ff */
[C---:B------:R-:W-:Y:S02]  /*5f90*/  IADD3 R132, P1, PT, R163.reuse, R132, RZ ;  /* 0x00000084a3847210 */ /* 0x040fe40007f3e0ff */
[C---:B------:R-:W-:Y:S01]  /*5fa0*/  IADD3 R122, P6, PT, R163.reuse, R122, RZ ;  /* 0x0000007aa37a7210 */ /* 0x040fe20007fde0ff */
[C---:B------:R-:W-:Y:S01]  /*5fb0*/  IMAD.X R139, R164.reuse, 0x1, R139, P5 ;  /* 0x00000001a48b7824 */ /* 0x040fe200028e068b */
        /* <DEDUP_REMOVED lines=73> */
[----:B------:R-:W0:Y:S01]  /*6450*/  SYNCS.PHASECHK.TRANS64.TRYWAIT P5, [UR13], R128 ;  /* 0x00000080ff0075a7 */ /* 0x000e2200080a110d */
        /* <DEDUP_REMOVED lines=40> */
[----:B------:R-:W-:Y:S01]  /*66e0*/  IADD3 R12, P1, PT, R163, R12, RZ ;  /* 0x0000000ca30c7210 */ /* 0x000fe20007f3e0ff */
[C---:B------:R-:W-:Y:S01]  /*66f0*/  IMAD.X R21, R164.reuse, 0x1, R21, P3 ;  /* 0x00000001a4157824 */ /* 0x040fe200018e0615 */
[----:B------:R-:W-:Y:S01]  /*6700*/  IADD3 R150, P6, PT, R161, R150, RZ ;  /* 0x00000096a1967210 */ /* 0x000fe20007fde0ff */
[C---:B------:R-:W-:Y:S01]  /*6710*/  IMAD.X R19, R164.reuse, 0x1, R19, P0 ;  /* 0x00000001a4137824 */ /* 0x040fe200000e0613 */
[C---:B------:R-:W-:Y:S01]  /*6720*/  IADD3 R10, P3, PT, R163.reuse, R10, RZ ;  /* 0x0000000aa30a7210 */ /* 0x040fe20007f7e0ff */
[C---:B------:R-:W-:Y:S01]  /*6730*/  IMAD.X R17, R164.reuse, 0x1, R17, P2 ;  /* 0x00000001a4117824 */ /* 0x040fe200010e0611 */
[C---:B------:R-:W-:Y:S01]  /*6740*/  IADD3 R8, P0, PT, R163.reuse, R8, RZ ;  /* 0x00000008a3087210 */ /* 0x040fe20007f1e0ff */
[----:B------:R-:W-:Y:S01]  /*6750*/  IMAD.X R13, R164, 0x1, R13, P1 ;  /* 0x00000001a40d7824 */ /* 0x000fe200008e060d */
[----:B------:R-:W-:Y:S01]  /*6760*/  IADD3 R6, P2, PT, R163, R6, RZ ;  /* 0x00000006a3067210 */ /* 0x000fe20007f5e0ff */
[----:B------:R-:W-:Y:S01]  /*6770*/  IMAD.X R155, R162, 0x1, R155, P6 ;  /* 0x00000001a29b7824 */ /* 0x000fe200030e069b */
[C---:B------:R-:W-:Y:S01]  /*6780*/  IADD3 R142, P1, PT, R161.reuse, R142, RZ ;  /* 0x0000008ea18e7210 */ /* 0x040fe20007f3e0ff */
[C---:B------:R-:W-:Y:S01]  /*6790*/  IMAD.X R11, R164.reuse, 0x1, R11, P3 ;  /* 0x00000001a40b7824 */ /* 0x040fe200018e060b */
[C---:B------:R-:W-:Y:S01]  /*67a0*/  IADD3 R138, P6, PT, R161.reuse, R138, RZ ;  /* 0x0000008aa18a7210 */ /* 0x040fe20007fde0ff */
[C---:B------:R-:W-:Y:S01]  /*67b0*/  IMAD.X R9, R164.reuse, 0x1, R9, P0 ;  /* 0x00000001a4097824 */ /* 0x040fe200000e0609 */
[C---:B------:R-:W-:Y:S01]  /*67c0*/  IADD3 R148, P3, PT, R161.reuse, R148, RZ ;  /* 0x00000094a1947210 */ /* 0x040fe20007f7e0ff */
[----:B------:R-:W-:Y:S01]  /*67d0*/  IMAD.X R7, R164, 0x1, R7, P2 ;  /* 0x00000001a4077824 */ /* 0x000fe200010e0607 */
        /* <DEDUP_REMOVED lines=8> */
[----:B------:R-:W-:Y:S01]  /*6860*/  ISETP.GE.AND P3, PT, R133, UR25, PT ;  /* 0x0000001985007c0c */ /* 0x000fe2000bf66270 */
[C---:B------:R-:W-:Y:S01]  /*6870*/  IMAD.X R149, R162.reuse, 0x1, R149, P2 ;  /* 0x00000001a2957824 */ /* 0x040fe200010e0695 */
[----:B------:R-:W-:Y:S01]  /*6880*/  ISETP.GE.AND P0, PT, R157, UR25, PT ;  /* 0x000000199d007c0c */ /* 0x000fe2000bf06270 */
[----:B------:R-:W-:Y:S01]  /*6890*/  IMAD.X R151, R162, 0x1, R151, P1 ;  /* 0x00000001a2977824 */ /* 0x000fe200008e0697 */
[----:B------:R-:W-:Y:S01]  /*68a0*/  ISETP.GE.AND P2, PT, R152, UR25, PT ;  /* 0x0000001998007c0c */ /* 0x000fe2000bf46270 */
[----:B------:R-:W-:Y:S01]  /*68b0*/  IMAD.X R141, R162, 0x1, R141, P6 ;  /* 0x00000001a28d7824 */ /* 0x000fe200030e068d */
[----:B------:R-:W-:Y:S01]  /*68c0*/  PRMT R166, RZ, 0x7610, R166 ;  /* 0x00007610ffa67816 */ /* 0x000fe200000000a6 */
[----:B0-----:R-:W-:Y:S10]  /*68d0*/  @!P5 BRA `(.L_x_8) ;  /* 0x0000006800fcd947 */ /* 0x001ff40003800000 */
.L_x_16:
[----:B------:R-:W-:Y:S01]  /*68e0*/  @!P3 IMAD.MOV.U32 R128, RZ, RZ, R136 ;  /* 0x000000ffff80b224 */ /* 0x000fe200078e0088 */
[----:B------:R-:W-:Y:S01]  /*68f0*/  ISETP.GE.AND P1, PT, R135, UR25, PT ;  /* 0x0000001987007c0c */ /* 0x000fe2000bf26270 */
[----:B------:R-:W-:Y:S01]  /*6900*/  @!P3 IMAD.MOV.U32 R129, RZ, RZ, R141 ;  /* 0x000000ffff81b224 */ /* 0x000fe200078e008d */
[----:B------:R-:W-:-:S04]  /*6910*/  PRMT R165, RZ, 0x7610, R165 ;  /* 0x00007610ffa57816 */ /* 0x000fc800000000a5 */
[----:B------:R0:W2:Y:S01]  /*6920*/  @!P3 LDG.E.U8 R166, desc[UR22][R128.64] ;  /* 0x0000001680a6b981 */ /* 0x0000a2000c1e1100 */
[----:B------:R-:W-:Y:S02]  /*6930*/  ISETP.GE.AND P3, PT, R154, UR25, PT ;  /* 0x000000199a007c0c */ /* 0x000fe4000bf66270 */
[----:B------:R-:W-:Y:S01]  /*6940*/  PRMT R168, RZ, 0x7610, R168 ;  /* 0x00007610ffa87816 */ /* 0x000fe200000000a8 */
[----:B0-----:R-:W-:Y:S02]  /*6950*/  @!P0 IMAD.MOV.U32 R128, RZ, RZ, R146 ;  /* 0x000000ffff808224 */ /* 0x001fe400078e0092 */
[----:B------:R-:W-:-:S05]  /*6960*/  @!P0 IMAD.MOV.U32 R129, RZ, RZ, R151 ;  /* 0x000000ffff818224 */ /* 0x000fca00078e0097 */
[----:B------:R0:W3:Y:S01]  /*6970*/  @!P0 LDG.E.U8 R165, desc[UR22][R128.64] ;  /* 0x0000001680a58981 */ /* 0x0000e2000c1e1100 */
[----:B------:R-:W-:Y:S02]  /*6980*/  ISETP.GE.AND P0, PT, R158, UR25, PT ;  /* 0x000000199e007c0c */ /* 0x000fe4000bf06270 */
[----:B------:R-:W-:Y:S01]  /*6990*/  PRMT R167, RZ, 0x7610, R167 ;  /* 0x00007610ffa77816 */ /* 0x000fe200000000a7 */
[----:B0-----:R-:W-:Y:S02]  /*69a0*/  @!P2 IMAD.MOV.U32 R128, RZ, RZ, R138 ;  /* 0x000000ffff80a224 */ /* 0x001fe400078e008a */
[----:B------:R-:W-:-:S05]  /*69b0*/  @!P2 IMAD.MOV.U32 R129, RZ, RZ, R143 ;  /* 0x000000ffff81a224 */ /* 0x000fca00078e008f */
[----:B------:R0:W4:Y:S01]  /*69c0*/  @!P2 LDG.E.U8 R168, desc[UR22][R128.64] ;  /* 0x0000001680a8a981 */ /* 0x000122000c1e1100 */
[----:B------:R-:W-:Y:S02]  /*69d0*/  ISETP.GE.AND P2, PT, R156, UR25, PT ;  /* 0x000000199c007c0c */ /* 0x000fe4000bf46270 */
[----:B------:R-:W-:Y:S02]  /*69e0*/  PRMT R170, RZ, 0x7610, R170 ;  /* 0x00007610ffaa7816 */ /* 0x000fe400000000aa */
[----:B------:R-:W-:Y:S01]  /*69f0*/  ISETP.GE.AND P5, PT, R137, UR25, PT ;  /* 0x0000001989007c0c */ /* 0x000fe2000bfa6270 */
[----:B0-----:R-:W-:Y:S02]  /*6a00*/  @!P1 IMAD.MOV.U32 R128, RZ, RZ, R144 ;  /* 0x000000ffff809224 */ /* 0x001fe400078e0090 */
[----:B------:R-:W-:-:S05]  /*6a10*/  @!P1 IMAD.MOV.U32 R129, RZ, RZ, R149 ;  /* 0x000000ffff819224 */ /* 0x000fca00078e0095 */
[----:B------:R0:W5:Y:S01]  /*6a20*/  @!P1 LDG.E.U8 R167, desc[UR22][R128.64] ;  /* 0x0000001680a79981 */ /* 0x000162000c1e1100 */
[----:B------:R-:W-:Y:S02]  /*6a30*/  PRMT R169, RZ, 0x7610, R169 ;  /* 0x00007610ffa97816 */ /* 0x000fe400000000a9 */
[----:B------:R-:W-:Y:S02]  /*6a40*/  PRMT R172, RZ, 0x7610, R172 ;  /* 0x00007610ffac7816 */ /* 0x000fe400000000ac */
[----:B------:R-:W-:Y:S02]  /*6a50*/  PRMT R171, RZ, 0x7610, R171 ;  /* 0x00007610ffab7816 */ /* 0x000fe400000000ab */
[----:B------:R-:W-:Y:S01]  /*6a60*/  ISETP.GE.AND P1, PT, R4, UR25, PT ;  /* 0x0000001904007c0c */ /* 0x000fe2000bf26270 */
[----:B0-----:R-:W-:Y:S02]  /*6a70*/  @!P3 IMAD.MOV.U32 R128, RZ, RZ, R140 ;  /* 0x000000ffff80b224 */ /* 0x001fe400078e008c */
[----:B------:R-:W-:-:S05]  /*6a80*/  @!P3 IMAD.MOV.U32 R129, RZ, RZ, R145 ;  /* 0x000000ffff81b224 */ /* 0x000fca00078e0091 */
[----:B------:R0:W2:Y:S02]  /*6a90*/  @!P3 LDG.E.U8 R170, desc[UR22][R128.64] ;  /* 0x0000001680aab981 */ /* 0x0000a4000c1e1100 */
[----:B0-----:R-:W-:Y:S02]  /*6aa0*/  @!P0 IMAD.MOV.U32 R128, RZ, RZ, R148 ;  /* 0x000000ffff808224 */ /* 0x001fe400078e0094 */
[----:B------:R-:W-:-:S05]  /*6ab0*/  @!P0 IMAD.MOV.U32 R129, RZ, RZ, R153 ;  /* 0x000000ffff818224 */ /* 0x000fca00078e0099 */
[----:B------:R0:W2:Y:S02]  /*6ac0*/  @!P0 LDG.E.U8 R169, desc[UR22][R128.64] ;  /* 0x0000001680a98981 */ /* 0x0000a4000c1e1100 */
[----:B0-----:R-:W-:Y:S02]  /*6ad0*/  @!P2 IMAD.MOV.U32 R128, RZ, RZ, R142 ;  /* 0x000000ffff80a224 */ /* 0x001fe400078e008e */
[----:B------:R-:W-:-:S05]  /*6ae0*/  @!P2 IMAD.MOV.U32 R129, RZ, RZ, R147 ;  /* 0x000000ffff81a224 */ /* 0x000fca00078e0093 */
[----:B------:R0:W3:Y:S01]  /*6af0*/  @!P2 LDG.E.U8 R172, desc[UR22][R128.64] ;  /* 0x0000001680aca981 */ /* 0x0000e2000c1e1100 */
[----:B------:R-:W-:Y:S01]  /*6b00*/  PRMT R174, RZ, 0x7610, R174 ;  /* 0x00007610ffae7816 */ /* 0x000fe200000000ae */
[----:B0-----:R-:W-:Y:S02]  /*6b10*/  @!P5 IMAD.MOV.U32 R128, RZ, RZ, R150 ;  /* 0x000000ffff80d224 */ /* 0x001fe400078e0096 */
[----:B------:R-:W-:-:S05]  /*6b20*/  @!P5 IMAD.MOV.U32 R129, RZ, RZ, R155 ;  /* 0x000000ffff81d224 */ /* 0x000fca00078e009b */
[----:B------:R0:W5:Y:S01]  /*6b30*/  @!P5 LDG.E.U8 R171, desc[UR22][R128.64] ;  /* 0x0000001680abd981 */ /* 0x000162000c1e1100 */
[----:B------:R-:W-:Y:S01]  /*6b40*/  PRMT R176, RZ, 0x7610, R176 ;  /* 0x00007610ffb07816 */ /* 0x000fe200000000b0 */
[----:B------:R-:W-:Y:S01]  /*6b50*/  BAR.SYNC.DEFER_BLOCKING 0x0 ;  /* 0x0000000000007b1d */ /* 0x000fe20000010000 */
[----:B------:R-:W-:Y:S01]  /*6b60*/  PRMT R215, RZ, 0x7610, R215 ;  /* 0x00007610ffd77816 */ /* 0x000fe200000000d7 */
[----:B0-----:R-:W-:Y:S02]  /*6b70*/  @!P1 IMAD.MOV.U32 R128, RZ, RZ, R130 ;  /* 0x000000ffff809224 */ /* 0x001fe400078e0082 */
[----:B------:R-:W-:Y:S01]  /*6b80*/  @!P1 IMAD.MOV.U32 R129, RZ, RZ, R131 ;  /* 0x000000ffff819224 */ /* 0x000fe200078e0083 */
[----:B------:R-:W-:Y:S02]  /*6b90*/  PRMT R217, RZ, 0x7610, R217 ;  /* 0x00007610ffd97816 */ /* 0x000fe400000000d9 */
[----:B------:R-:W-:Y:S02]  /*6ba0*/  PRMT R178, RZ, 0x7610, R178 ;  /* 0x00007610ffb27816 */ /* 0x000fe400000000b2 */
[----:B------:R-:W-:-:S02]  /*6bb0*/  PRMT R180, RZ, 0x7610, R180 ;  /* 0x00007610ffb47816 */ /* 0x000fc400000000b4 */
[----:B------:R-:W-:Y:S02]  /*6bc0*/  PRMT R182, RZ, 0x7610, R182 ;  /* 0x00007610ffb67816 */ /* 0x000fe400000000b6 */
[----:B------:R-:W-:Y:S01]  /*6bd0*/  PRMT R184, RZ, 0x7610, R184 ;  /* 0x00007610ffb87816 */ /* 0x000fe200000000b8 */
[----:B------:R0:W5:Y:S01]  /*6be0*/  @!P1 LDG.E.U8 R215, desc[UR22][R128.64] ;  /* 0x0000001680d79981 */ /* 0x000162000c1e1100 */
[----:B------:R-:W-:Y:S02]  /*6bf0*/  PRMT R186, RZ, 0x7610, R186 ;  /* 0x00007610ffba7816 */ /* 0x000fe400000000ba */
[----:B------:R-:W-:Y:S01]  /*6c00*/  PRMT R189, RZ, 0x7610, R189 ;  /* 0x00007610ffbd7816 */ /* 0x000fe200000000bd */
[----:B------:R-:W5:Y:S01]  /*6c10*/  @!P1 LDG.E.U8 R174, desc[UR22][R6.64] ;  /* 0x0000001606ae9981 */ /* 0x000f62000c1e1100 */
[----:B------:R-:W-:Y:S02]  /*6c20*/  PRMT R187, RZ, 0x7610, R187 ;  /* 0x00007610ffbb7816 */ /* 0x000fe400000000bb */
[----:B------:R-:W-:Y:S01]  /*6c30*/  PRMT R185, RZ, 0x7610, R185 ;  /* 0x00007610ffb97816 */ /* 0x000fe200000000b9 */
[----:B------:R-:W5:Y:S01]  /*6c40*/  @!P1 LDG.E.U8 R176, desc[UR22][R8.64] ;  /* 0x0000001608b09981 */ /* 0x000f62000c1e1100 */
[----:B0-----:R-:W-:-:S02]  /*6c50*/  @!P1 IMAD.MOV.U32 R128, RZ, RZ, R132 ;  /* 0x000000ffff809224 */ /* 0x001fc400078e0084 */
[----:B------:R-:W-:Y:S01]  /*6c60*/  @!P1 IMAD.MOV.U32 R129, RZ, RZ, R5 ;  /* 0x000000ffff819224 */ /* 0x000fe200078e0005 */
[----:B------:R-:W-:Y:S01]  /*6c70*/  PRMT R183, RZ, 0x7610, R183 ;  /* 0x00007610ffb77816 */ /* 0x000fe200000000b7 */
[----:B------:R-:W5:Y:S01]  /*6c80*/  @!P1 LDG.E.U8 R178, desc[UR22][R10.64] ;  /* 0x000000160ab29981 */ /* 0x000f62000c1e1100 */
[----:B------:R-:W-:Y:S02]  /*6c90*/  PRMT R181, RZ, 0x7610, R181 ;  /* 0x00007610ffb57816 */ /* 0x000fe400000000b5 */
[----:B------:R-:W-:Y:S01]  /*6ca0*/  PRMT R179, RZ, 0x7610, R179 ;  /* 0x00007610ffb37816 */ /* 0x000fe200000000b3 */
[----:B------:R0:W5:Y:S01]  /*6cb0*/  @!P1 LDG.E.U8 R217, desc[UR22][R128.64] ;  /* 0x0000001680d99981 */ /* 0x000162000c1e1100 */
[----:B------:R-:W-:Y:S02]  /*6cc0*/  PRMT R177, RZ, 0x7610, R177 ;  /* 0x00007610ffb17816 */ /* 0x000fe400000000b1 */
[----:B------:R-:W-:Y:S01]  /*6cd0*/  PRMT R175, RZ, 0x7610, R175 ;  /* 0x00007610ffaf7816 */ /* 0x000fe200000000af */
[----:B------:R-:W5:Y:S01]  /*6ce0*/  @!P1 LDG.E.U8 R180, desc[UR22][R12.64] ;  /* 0x000000160cb49981 */ /* 0x000f62000c1e1100 */
[----:B------:R-:W-:-:S02]  /*6cf0*/  PRMT R173, RZ, 0x7610, R173 ;  /* 0x00007610ffad7816 */ /* 0x000fc400000000ad */
[----:B------:R-:W-:Y:S01]  /*6d00*/  PRMT R252, RZ, 0x7610, R252 ;  /* 0x00007610fffc7816 */ /* 0x000fe200000000fc */
[----:B------:R-:W5:Y:S01]  /*6d10*/  @!P1 LDG.E.U8 R182, desc[UR22][R14.64] ;  /* 0x000000160eb69981 */ /* 0x000f62000c1e1100 */
[----:B------:R-:W-:Y:S01]  /*6d20*/  PRMT R250, RZ, 0x7610, R250 ;  /* 0x00007610fffa7816 */ /* 0x000fe200000000fa */
[----:B0-----:R-:W-:Y:S01]  /*6d30*/  @!P1 IMAD.MOV.U32 R128, RZ, RZ, R134 ;  /* 0x000000ffff809224 */ /* 0x001fe200078e0086 */
[----:B------:R-:W-:Y:S01]  /*6d40*/  PRMT R248, RZ, 0x7610, R248 ;  /* 0x00007610fff87816 */ /* 0x000fe200000000f8 */
[----:B------:R-:W-:Y:S01]  /*6d50*/  @!P1 IMAD.MOV.U32 R129, RZ, RZ, R139 ;  /* 0x000000ffff819224 */ /* 0x000fe200078e008b */
[----:B------:R-:W-:Y:S01]  /*6d60*/  PRMT R246, RZ, 0x7610, R246 ;  /* 0x00007610fff67816 */ /* 0x000fe200000000f6 */
[----:B------:R-:W5:Y:S01]  /*6d70*/  @!P1 LDG.E.U8 R184, desc[UR22][R16.64] ;  /* 0x0000001610b89981 */ /* 0x000f62000c1e1100 */
[----:B------:R-:W-:Y:S02]  /*6d80*/  PRMT R244, RZ, 0x7610, R244 ;  /* 0x00007610fff47816 */ /* 0x000fe400000000f4 */
[----:B------:R-:W-:Y:S01]  /*6d90*/  PRMT R242, RZ, 0x7610, R242 ;  /* 0x00007610fff27816 */ /* 0x000fe200000000f2 */
[----:B------:R-:W5:Y:S01]  /*6da0*/  @!P1 LDG.E.U8 R186, desc[UR22][R18.64] ;  /* 0x0000001612ba9981 */ /* 0x000f62000c1e1100 */
[----:B------:R-:W-:-:S02]  /*6db0*/  PRMT R240, RZ, 0x7610, R240 ;  /* 0x00007610fff07816 */ /* 0x000fc400000000f0 */
[----:B------:R-:W-:Y:S01]  /*6dc0*/  PRMT R238, RZ, 0x7610, R238 ;  /* 0x00007610ffee7816 */ /* 0x000fe200000000ee */
[----:B------:R-:W5:Y:S01]  /*6dd0*/  @!P1 LDG.E.U8 R189, desc[UR22][R20.64] ;  /* 0x0000001614bd9981 */ /* 0x000f62000c1e1100 */
[----:B------:R-:W-:Y:S02]  /*6de0*/  PRMT R236, RZ, 0x7610, R236 ;  /* 0x00007610ffec7816 */ /* 0x000fe400000000ec */
        /* <DEDUP_REMOVED lines=55> */
[----:B------:R-:W5:Y:S04]  /*7160*/  @!P1 LDG.E.U8 R232, desc[UR22][R58.64] ;  /* 0x000000163ae89981 */ /* 0x000f68000c1e1100 */
        /* <DEDUP_REMOVED lines=35> */
[----:B--2---:R0:W-:Y:S04]  /*73a0*/  STS.U8 [R159+UR11+0x8800], R166 ;  /* 0x008800a69f007988 */ /* 0x0041e8000800000b */
[----:B----4-:R0:W-:Y:S04]  /*73b0*/  STS.U8 [R159+UR11+0x8a00], R168 ;  /* 0x008a00a89f007988 */ /* 0x0101e8000800000b */
[----:B------:R0:W-:Y:S04]  /*73c0*/  STS.U8 [R159+UR11+0x8c00], R170 ;  /* 0x008c00aa9f007988 */ /* 0x0001e8000800000b */
[----:B---3--:R0:W-:Y:S04]  /*73d0*/  STS.U8 [R159+UR11+0x8e00], R172 ;  /* 0x008e00ac9f007988 */ /* 0x0081e8000800000b */
[----:B------:R0:W-:Y:S04]  /*73e0*/  STS.U8 [R160+UR11+0x8900], R165 ;  /* 0x008900a5a0007988 */ /* 0x0001e8000800000b */
[----:B-----5:R0:W-:Y:S04]  /*73f0*/  STS.U8 [R160+UR11+0x8b00], R167 ;  /* 0x008b00a7a0007988 */ /* 0x0201e8000800000b */
        /* <DEDUP_REMOVED lines=66> */
[----:B------:R1:W-:Y:S06]  /*7820*/  MEMBAR.ALL.CTA ;  /* 0x0000000000007992 */ /* 0x0003ec0000008000 */
[----:B-1----:R-:W1:Y:S01]  /*7830*/  FENCE.VIEW.ASYNC.S ;  /* 0x00000000000073c6 */ /* 0x002e620000000000 */
[----:B------:R-:W-:Y:S01]  /*7840*/  ULEA UR13, UR26, UR11, 0x3 ;  /* 0x0000000b1a0d7291 */ /* 0x000fe2000f8e18ff */
[----:B------:R-:W-:-:S03]  /*7850*/  UMOV UR4, UR5 ;  /* 0x0000000500047c82 */ /* 0x000fc60008000000 */
[----:B------:R-:W-:Y:S01]  /*7860*/  UIADD3 UR13, UPT, UPT, UR13, 0x9000, URZ ;  /* 0x000090000d0d7890 */ /* 0x000fe2000fffe0ff */
[----:B-1----:R-:W-:Y:S06]  /*7870*/  BAR.SYNC.DEFER_BLOCKING 0x0 ;  /* 0x0000000000007b1d */ /* 0x002fec0000010000 */
[----:B0-----:R-:W-:Y:S05]  /*7880*/  BRA.U UP1, `(.L_x_9) ;  /* 0x0000000101387547 */ /* 0x001fea000b800000 */
[----:B------:R-:W-:Y:S01]  /*7890*/  UIADD3 UR28, UPT, UPT, UR10, 0x100000, URZ ;  /* 0x001000000a1c7890 */ /* 0x000fe2000fffe0ff */
[----:B------:R-:W-:Y:S01]  /*78a0*/  UMOV UR18, UR6 ;  /* 0x0000000600127c82 */ /* 0x000fe20008000000 */
[----:B------:R-:W-:Y:S01]  /*78b0*/  UMOV UR19, 0xc0004010 ;  /* 0xc000401000137882 */ /* 0x000fe20000000000 */
[----:B------:R-:W-:Y:S01]  /*78c0*/  UMOV UR20, 0x0 ;  /* 0x0000000000147882 */ /* 0x000fe20000000000 */
[----:B------:R-:W-:Y:S01]  /*78d0*/  UMOV UR21, 0x4408490 ;  /* 0x0440849000157882 */ /* 0x000fe20000000000 */
[----:B------:R-:W-:Y:S01]  /*78e0*/  UMOV UR8, UR13 ;  /* 0x0000000d00087c82 */ /* 0x000fe20008000000 */
[----:B------:R-:W-:Y:S01]  /*78f0*/  UMOV UR9, URZ ;  /* 0x000000ff00097c82 */ /* 0x000fe20008000000 */
[----:B------:R-:W-:Y:S01]  /*7900*/  UMOV UR30, 0x0 ;  /* 0x00000000001e7882 */ /* 0x000fe20000000000 */
[----:B------:R-:W-:Y:S01]  /*7910*/  UMOV UR31, 0x4408490 ;  /* 0x04408490001f7882 */ /* 0x000fe20000000000 */
[----:B------:R0:W-:Y:S01]  /*7920*/  UTCQMMA gdesc[UR14], gdesc[UR18], tmem[UR10], tmem[UR20], idesc[UR21], UPT ;  /* 0x00ff14120e0075ea */ /* 0x0001e2000b80030a */
[----:B------:R-:W-:Y:S01]  /*7930*/  UMOV UR5, UR8 ;  /* 0x0000000800057c82 */ /* 0x000fe20008000000 */
[----:B------:R0:W-:Y:S01]  /*7940*/  UTCQMMA gdesc[UR14], gdesc[UR16], tmem[UR28], tmem[UR30], idesc[UR31], UPT ;  /* 0x00ff1e100e0075ea */ /* 0x0001e2000b80031c */
[----:B------:R0:W-:Y:S01]  /*7950*/  UTCBAR [UR5], URZ ;  /* 0x000000ff050073e9 */ /* 0x0001e200080000ff */
[----:B------:R-:W-:-:S02]  /*7960*/  NOP ;  /* 0x0000000000007918 */ /* 0x000fc40000000000 */
.L_x_9:
[----:B------:R-:W-:Y:S01]  /*7970*/  UIADD3 UR26, UPT, UPT, UR26, 0x1, URZ ;  /* 0x000000011a1a7890 */ /* 0x000fe2000fffe0ff */
[----:B------:R-:W-:Y:S01]  /*7980*/  IMAD.U32 R128, RZ, RZ, UR4 ;  /* 0x00000004ff807e24 */ /* 0x000fe2000f8e00ff */
[----:B------:R-:W-:Y:S02]  /*7990*/  UIADD3 UR24, UPT, UPT, UR24, -0x1, URZ ;  /* 0xffffffff18187890 */ /* 0x000fe4000fffe0ff */
[----:B------:R-:W-:Y:S02]  /*79a0*/  UISETP.GT.AND UP2, UPT, UR26, 0x1, UPT ;  /* 0x000000011a00788c */ /* 0x000fe4000bf44270 */
[----:B------:R-:W-:Y:S02]  /*79b0*/  UIADD3 UR25, UPT, UPT, UR25, -0x20, URZ ;  /* 0xffffffe019197890 */ /* 0x000fe4000fffe0ff */
[----:B0-----:R-:W-:Y:S02]  /*79c0*/  USEL UR5, URZ, 0x1, !UP2 ;  /* 0x00000001ff057887 */ /* 0x001fe4000d000000 */
[----:B------:R-:W-:-:S02]  /*79d0*/  USEL UR26, UR26, URZ, !UP2 ;  /* 0x000000ff1a1a7287 */ /* 0x000fc4000d000000 */
[----:B------:R-:W-:Y:S02]  /*79e0*/  UISETP.NE.U32.AND UP2, UPT, UR24, URZ, UPT ;  /* 0x000000ff1800728c */ /* 0x000fe4000bf45070 */
[----:B------:R-:W-:-:S07]  /*79f0*/  ULOP3.LUT UR5, UR4, UR5, URZ, 0x3c, !UPT ;  /* 0x0000000504057292 */ /* 0x000fce000f8e3cff */
[----:B------:R-:W-:Y:S05]  /*7a00*/  BRA.U UP2, `(.L_x_10) ;  /* 0xffffffe502587547 */ /* 0x000fea000b83ffff */
.L_x_7:
[----:B------:R-:W-:Y:S01]  /*7a10*/  UISETP.GE.AND UP1, UPT, UR27, 0x20, UPT ;  /* 0x000000201b00788c */ /* 0x000fe2000bf26270 */
[----:B------:R-:W-:Y:S01]  /*7a20*/  IMAD.SHL.U32 R4, R3, 0x200, RZ ;  /* 0x0000020003047824 */ /* 0x000fe200078e00ff */
[----:B------:R-:W0:Y:S04]  /*7a30*/  LDCU.128 UR16, c[0x0][0x390] ;  /* 0x00007200ff1077ac */ /* 0x000e280008000c00 */
[----:B------:R-:W-:-:S03]  /*7a40*/  LOP3.LUT R132, R4, 0x2000, RZ, 0xc0, !PT ;  /* 0x0000200004847812 */ /* 0x000fc600078ec0ff */
[----:B------:R-:W-:Y:S05]  /*7a50*/  BRA.U !UP1, `(.L_x_11) ;  /* 0x0000000109107547 */ /* 0x000fea000b800000 */
[----:B------:R-:W-:-:S06]  /*7a60*/  USHF.L.U32 UR4, UR4, 0x1f, URZ ;  /* 0x0000001f04047899 */ /* 0x000fcc00080006ff */
[----:B------:R-:W-:-:S04]  /*7a70*/  IMAD.U32 R4, RZ, RZ, UR4 ;  /* 0x00000004ff047e24 */ /* 0x000fc8000f8e00ff */
[----:B------:R-:W1:Y:S02]  /*7a80*/  SYNCS.PHASECHK.TRANS64.TRYWAIT P0, [UR13], R4 ;  /* 0x00000004ff0075a7 */ /* 0x000e64000800110d */
[----:B-1----:R-:W-:Y:S05]  /*7a90*/  @!P0 BRA `(.L_x_12) ;  /* 0x0000005800988947 */ /* 0x002fea0003800000 */
.L_x_11:
[----:B------:R-:W-:Y:S01]  /*7aa0*/  BAR.SYNC.DEFER_BLOCKING 0x0 ;  /* 0x0000000000007b1d */ /* 0x000fe20000010000 */
[C---:B------:R-:W-:Y:S01]  /*7ab0*/  LOP3.LUT R139, R3.reuse, 0x80, RZ, 0xc0, !PT ;  /* 0x00000080038b7812 */ /* 0x040fe200078ec0ff */
[C---:B------:R-:W-:Y:S01]  /*7ac0*/  IMAD.SHL.U32 R136, R3.reuse, 0x8, RZ ;  /* 0x0000000803887824 */ /* 0x040fe200078e00ff */
[--C-:B------:R-:W-:Y:S01]  /*7ad0*/  LOP3.LUT R143, R0, 0x10, R133.reuse, 0xfe, !PT ;  /* 0x00000010008f7812 */ /* 0x100fe200078efe85 */
[----:B------:R-:W-:Y:S01]  /*7ae0*/  VIADD R132, R132, UR11 ;  /* 0x0000000b84847c36 */ /* 0x000fe20008000000 */
[----:B------:R-:W-:Y:S01]  /*7af0*/  LOP3.LUT R145, R0, 0x8, R133, 0xfe, !PT ;  /* 0x0000000800917812 */ /* 0x000fe200078efe85 */
[----:B------:R-:W-:Y:S01]  /*7b00*/  IMAD.SHL.U32 R134, R3, 0x10, RZ ;  /* 0x0000001003867824 */ /* 0x000fe200078e00ff */
[----:B------:R-:W-:Y:S01]  /*7b10*/  LOP3.LUT R149, R136, 0x300, RZ, 0xc0, !PT ;  /* 0x0000030088957812 */ /* 0x000fe200078ec0ff */
[----:B------:R-:W-:Y:S01]  /*7b20*/  IMAD R138, R139, 0x20, R132 ;  /* 0x000000208b8a7824 */ /* 0x000fe200078e0284 */
[----:B------:R-:W-:Y:S01]  /*7b30*/  LEA.HI R132, R3, R0, RZ, 0x1a ;  /* 0x0000000003847211 */ /* 0x000fe200078fd0ff */
[----:B------:R-:W-:Y:S01]  /*7b40*/  IMAD.IADD R141, R0, 0x1, R135 ;  /* 0x00000001008d7824 */ /* 0x000fe200078e0287 */
[----:B------:R-:W-:Y:S01]  /*7b50*/  LOP3.LUT R136, R134, 0xf0, RZ, 0xc0, !PT ;  /* 0x000000f086887812 */ /* 0x000fe200078ec0ff */
[C---:B------:R-:W-:Y:S01]  /*7b60*/  IMAD.IADD R137, R0.reuse, 0x1, R137 ;  /* 0x0000000100897824 */ /* 0x040fe200078e0289 */
[C---:B------:R-:W-:Y:S01]  /*7b70*/  LOP3.LUT R3, R0.reuse, R133, RZ, 0xfc, !PT ;  /* 0x0000008500037212 */ /* 0x040fe200078efcff */
[----:B------:R-:W1:Y:S01]  /*7b80*/  LDCU UR4, c[0x0][0x3b4] ;  /* 0x00007680ff0477ac */ /* 0x000e620008000800 */
[----:B------:R-:W-:-:S02]  /*7b90*/  LOP3.LUT R135, R0, 0x18, R133, 0xfe, !PT ;  /* 0x0000001800877812 */ /* 0x000fc400078efe85 */
[C-C-:B------:R-:W-:Y:S01]  /*7ba0*/  LOP3.LUT R139, R0.reuse, 0x14, R133.reuse, 0xfe, !PT ;  /* 0x00000014008b7812 */ /* 0x140fe200078efe85 */
[----:B------:R-:W2:Y:S01]  /*7bb0*/  LDCU UR5, c[0x0][0x39c] ;  /* 0x00007380ff0577ac */ /* 0x000ea20008000800 */
[----:B------:R-:W-:Y:S02]  /*7bc0*/  LOP3.LUT R147, R0, 0x4, R133, 0xfe, !PT ;  /* 0x0000000400937812 */ /* 0x000fe400078efe85 */
[----:B------:R-:W-:Y:S01]  /*7bd0*/  IADD3 R133, PT, PT, R149, R138, R136 ;  /* 0x0000008a95857210 */ /* 0x000fe20007ffe088 */
[----:B------:R-:W3:Y:S01]  /*7be0*/  LDCU UR6, c[0x0][0x39c] ;  /* 0x00007380ff0677ac */ /* 0x000ee20008000800 */
[----:B0-----:R-:W-:Y:S01]  /*7bf0*/  ISETP.GE.AND P0, PT, R2, UR18, PT ;  /* 0x0000001202007c0c */ /* 0x001fe2000bf06270 */
[----:B------:R-:W0:Y:S02]  /*7c00*/  @!P4 SYNCS.CCTL.IV [UR11+0x9000] ;  /* 0x00900000ff00c9b1 */ /* 0x000e24000800000b */
[----:B0-----:R-:W-:Y:S01]  /*7c10*/  BAR.SYNC.DEFER_BLOCKING 0x0 ;  /* 0x0000000000007b1d */ /* 0x001fe20000010000 */
[----:B------:R-:W-:-:S02]  /*7c20*/  LOP3.LUT R140, R3, 0x20, RZ, 0xfc, !PT ;  /* 0x00000020038c7812 */ /* 0x000fc400078efcff */
[----:B------:R-:W-:Y:S02]  /*7c30*/  ISETP.LT.AND P3, PT, R3, UR19, !P0 ;  /* 0x0000001303007c0c */ /* 0x000fe4000c761270 */
[----:B------:R-:W-:Y:S01]  /*7c40*/  ISETP.LT.AND P1, PT, R140, UR19, !P0 ;  /* 0x000000138c007c0c */ /* 0x000fe2000c721270 */
[----:B------:R-:W0:Y:S01]  /*7c50*/  LDCU UR7, c[0x0][0x39c] ;  /* 0x00007380ff0777ac */ /* 0x000e220008000800 */
[----:B------:R-:W-:Y:S01]  /*7c60*/  ISETP.LT.AND P2, PT, R147, UR19, !P0 ;  /* 0x0000001393007c0c */ /* 0x000fe2000c741270 */
[----:B------:R-:W4:Y:S01]  /*7c70*/  LDTM.x128 R4, tmem[UR12] ;  /* 0x0000000c000479ee */ /* 0x000f2200083c0000 */
[----:B------:R-:W-:Y:S01]  /*7c80*/  ISETP.LT.AND P6, PT, R145, UR19, !P0 ;  /* 0x0000001391007c0c */ /* 0x000fe2000c7c1270 */
[----:B------:R-:W5:Y:S01]  /*7c90*/  @!P4 SYNCS.CCTL.IV [UR11+0x9008] ;  /* 0x00900800ff00c9b1 */ /* 0x000f62000800000b */
[----:B------:R-:W-:Y:S01]  /*7ca0*/  NOP ;  /* 0x0000000000007918 */ /* 0x000fe20000000000 */
[----:B----4-:R-:W-:Y:S02]  /*7cb0*/  F2FP.SATFINITE.E5M2.F32.PACK_AB_MERGE_C R4, R5, R4, RZ ;  /* 0x000000040504723e */ /* 0x010fe400048060ff */
[----:B------:R-:W-:-:S02]  /*7cc0*/  F2FP.SATFINITE.E5M2.F32.PACK_AB_MERGE_C R8, R9, R8, RZ ;  /* 0x000000080908723e */ /* 0x000fc400048060ff */
[----:B------:R-:W-:Y:S02]  /*7cd0*/  F2FP.SATFINITE.E5M2.F32.PACK_AB_MERGE_C R12, R13, R12, RZ ;  /* 0x0000000c0d0c723e */ /* 0x000fe400048060ff */
[----:B------:R-:W-:Y:S02]  /*7ce0*/  F2FP.SATFINITE.E5M2.F32.PACK_AB_MERGE_C R20, R21, R20, RZ ;  /* 0x000000141514723e */ /* 0x000fe400048060ff */
[----:B------:R-:W-:Y:S02]  /*7cf0*/  F2FP.SATFINITE.E5M2.F32.PACK_AB_MERGE_C R24, R25, R24, RZ ;  /* 0x000000181918723e */ /* 0x000fe400048060ff */
[----:B------:R-:W-:Y:S02]  /*7d00*/  F2FP.SATFINITE.E5M2.F32.PACK_AB_MERGE_C R28, R29, R28, RZ ;  /* 0x0000001c1d1c723e */ /* 0x000fe400048060ff */
[----:B------:R-:W-:Y:S02]  /*7d10*/  F2FP.SATFINITE.E5M2.F32.PACK_AB_MERGE_C R36, R37, R36, RZ ;  /* 0x000000242524723e */ /* 0x000fe400048060ff */
[----:B------:R-:W-:-:S02]  /*7d20*/  F2FP.SATFINITE.E5M2.F32.PACK_AB_MERGE_C R40, R41, R40, RZ ;  /* 0x000000282928723e */ /* 0x000fc400048060ff */
[----:B------:R-:W-:Y:S02]  /*7d30*/  F2FP.SATFINITE.E5M2.F32.PACK_AB_MERGE_C R44, R45, R44, RZ ;  /* 0x0000002c2d2c723e */ /* 0x000fe400048060ff */
[----:B------:R-:W-:Y:S02]  /*7d40*/  F2FP.SATFINITE.E5M2.F32.PACK_AB_MERGE_C R22, R23, R22, RZ ;  /* 0x000000161716723e */ /* 0x000fe400048060ff */
[----:B------:R-:W-:Y:S02]  /*7d50*/  F2FP.SATFINITE.E5M2.F32.PACK_AB_MERGE_C R26, R27, R26, RZ ;  /* 0x0000001a1b1a723e */ /* 0x000fe400048060ff */
[----:B------:R-:W-:Y:S02]  /*7d60*/  F2FP.SATFINITE.E5M2.F32.PACK_AB_MERGE_C R32, R33, R32, RZ ;  /* 0x000000202120723e */ /* 0x000fe400048060ff */
[----:B------:R-:W-:Y:S02]  /*7d70*/  LOP3.LUT R23, R4, 0xffff, RZ, 0xc0, !PT ;  /* 0x0000ffff04177812 */ /* 0x000fe400078ec0ff */
[----:B------:R-:W-:-:S02]  /*7d80*/  LOP3.LUT R136, R8, 0xffff, RZ, 0xc0, !PT ;  /* 0x0000ffff08887812 */ /* 0x000fc400078ec0ff */
[----:B------:R-:W-:Y:S02]  /*7d90*/  LOP3.LUT R27, R12, 0xffff, RZ, 0xc0, !PT ;  /* 0x0000ffff0c1b7812 */ /* 0x000fe400078ec0ff */
[----:B------:R-:W-:Y:S02]  /*7da0*/  F2FP.SATFINITE.E5M2.F32.PACK_AB_MERGE_C R46, R47, R46, RZ ;  /* 0x0000002e2f2e723e */ /* 0x000fe400048060ff */
[----:B------:R-:W-:Y:S02]  /*7db0*/  LOP3.LUT R29, R20, 0xffff, RZ, 0xc0, !PT ;  /* 0x0000ffff141d7812 */ /* 0x000fe400078ec0ff */
[----:B------:R-:W-:Y:S02]  /*7dc0*/  LOP3.LUT R138, R24, 0xffff, RZ, 0xc0, !PT ;  /* 0x0000ffff188a7812 */ /* 0x000fe400078ec0ff */
[----:B------:R-:W-:Y:S02]  /*7dd0*/  LOP3.LUT R33, R28, 0xffff, RZ, 0xc0, !PT ;  /* 0x0000ffff1c217812 */ /* 0x000fe400078ec0ff */
[----:B------:R-:W-:-:S02]  /*7de0*/  LOP3.LUT R36, R36, 0xffff, RZ, 0xc0, !PT ;  /* 0x0000ffff24247812 */ /* 0x000fc400078ec0ff */
[----:B------:R-:W-:Y:S02]  /*7df0*/  LOP3.LUT R47, R44, 0xffff, RZ, 0xc0, !PT ;  /* 0x0000ffff2c2f7812 */ /* 0x000fe400078ec0ff */
[----:B------:R-:W-:Y:S02]  /*7e00*/  LOP3.LUT R45, R40, 0xffff, RZ, 0xc0, !PT ;  /* 0x0000ffff282d7812 */ /* 0x000fe400078ec0ff */
[----:B------:R-:W-:Y:S02]  /*7e10*/  F2FP.SATFINITE.E5M2.F32.PACK_AB_MERGE_C R52, R53, R52, RZ ;  /* 0x000000343534723e */ /* 0x000fe400048060ff */
[----:B------:R-:W-:Y:S02]  /*7e20*/  F2FP.SATFINITE.E5M2.F32.PACK_AB_MERGE_C R56, R57, R56, RZ ;  /* 0x000000383938723e */ /* 0x000fe400048060ff */
[----:B------:R-:W-:Y:S02]  /*7e30*/  F2FP.SATFINITE.E5M2.F32.PACK_AB_MERGE_C R60, R61, R60, RZ ;  /* 0x0000003c3d3c723e */ /* 0x000fe400048060ff */
[----:B------:R-:W-:-:S02]  /*7e40*/  F2FP.SATFINITE.E5M2.F32.PACK_AB_MERGE_C R7, R7, R6, RZ ;  /* 0x000000060707723e */ /* 0x000fc400048060ff */
[----:B------:R-:W-:Y:S02]  /*7e50*/  F2FP.SATFINITE.E5M2.F32.PACK_AB_MERGE_C R10, R11, R10, RZ ;  /* 0x0000000a0b0a723e */ /* 0x000fe400048060ff */
[----:B------:R-:W-:Y:S02]  /*7e60*/  F2FP.SATFINITE.E5M2.F32.PACK_AB_MERGE_C R14, R15, R14, RZ ;  /* 0x0000000e0f0e723e */ /* 0x000fe400048060ff */
[----:B------:R-:W-:Y:S02]  /*7e70*/  PRMT R4, R27, 0x3340, R0 ;  /* 0x000033401b047816 */ /* 0x000fe40000000000 */
[----:B------:R-:W-:Y:S02]  /*7e80*/  PRMT R5, R23, 0x3340, R136 ;  /* 0x0000334017057816 */ /* 0x000fe40000000088 */
[----:B------:R-:W-:Y:S02]  /*7e90*/  F2FP.SATFINITE.E5M2.F32.PACK_AB_MERGE_C R30, R31, R30, RZ ;  /* 0x0000001e1f1e723e */ /* 0x000fe400048060ff */
[----:B------:R-:W-:-:S02]  /*7ea0*/  PRMT R6, R33, 0x3340, R0 ;  /* 0x0000334021067816 */ /* 0x000fc40000000000 */
[----:B------:R-:W-:Y:S02]  /*7eb0*/  PRMT R9, R29, 0x3340, R138 ;  /* 0x000033401d097816 */ /* 0x000fe4000000008a */
[----:B------:R-:W-:Y:S02]  /*7ec0*/  F2FP.SATFINITE.E5M2.F32.PACK_AB_MERGE_C R38, R39, R38, RZ ;  /* 0x000000262726723e */ /* 0x000fe400048060ff */
[----:B------:R-:W-:Y:S02]  /*7ed0*/  F2FP.SATFINITE.E5M2.F32.PACK_AB_MERGE_C R42, R43, R42, RZ ;  /* 0x0000002a2b2a723e */ /* 0x000fe400048060ff */
[----:B------:R-:W-:Y:S02]  /*7ee0*/  F2FP.SATFINITE.E5M2.F32.PACK_AB_MERGE_C R50, R51, R50, RZ ;  /* 0x000000323332723e */ /* 0x000fe400048060ff */
[----:B------:R-:W-:Y:S02]  /*7ef0*/  F2FP.SATFINITE.E5M2.F32.PACK_AB_MERGE_C R54, R55, R54, RZ ;  /* 0x000000363736723e */ /* 0x000fe400048060ff */
[----:B------:R-:W-:-:S02]  /*7f00*/  PRMT R8, R47, 0x3340, R0 ;  /* 0x000033402f087816 */ /* 0x000fc40000000000 */
[----:B------:R-:W-:Y:S02]  /*7f10*/  PRMT R11, R36, 0x3340, R45 ;  /* 0x00003340240b7816 */ /* 0x000fe4000000002d */
[----:B------:R-:W-:Y:S02]  /*7f20*/  F2FP.SATFINITE.E5M2.F32.PACK_AB_MERGE_C R34, R35, R34, RZ ;  /* 0x000000222322723e */ /* 0x000fe400048060ff */
[----:B------:R-:W-:Y:S02]  /*7f30*/  LOP3.LUT R55, R60, 0xffff, RZ, 0xc0, !PT ;  /* 0x0000ffff3c377812 */ /* 0x000fe400078ec0ff */
[----:B------:R-:W-:Y:S02]  /*7f40*/  LOP3.LUT R52, R52, 0xffff, RZ, 0xc0, !PT ;  /* 0x0000ffff34347812 */ /* 0x000fe400078ec0ff */
[----:B------:R-:W-:Y:S02]  /*7f50*/  LOP3.LUT R51, R56, 0xffff, RZ, 0xc0, !PT ;  /* 0x0000ffff38337812 */ /* 0x000fe400078ec0ff */
[----:B------:R-:W-:-:S02]  /*7f60*/  PRMT R4, R5, 0x5410, R4 ;  /* 0x0000541005047816 */ /* 0x000fc40000000004 */
[----:B------:R-:W-:Y:S02]  /*7f70*/  LOP3.LUT R35, R7, 0xffff, RZ, 0xc0, !PT ;  /* 0x0000ffff07237812 */ /* 0x000fe400078ec0ff */
[----:B------:R-:W-:Y:S02]  /*7f80*/  LOP3.LUT R40, R10, 0xffff, RZ, 0xc0, !PT ;  /* 0x0000ffff0a287812 */ /* 0x000fe400078ec0ff */
[----:B------:R-:W-:Y:S02]  /*7f90*/  LOP3.LUT R37, R14, 0xffff, RZ, 0xc0, !PT ;  /* 0x0000ffff0e257812 */ /* 0x000fe400078ec0ff */
[----:B------:R-:W-:Y:S02]  /*7fa0*/  F2FP.SATFINITE.E5M2.F32.PACK_AB_MERGE_C R48, R49, R48, RZ ;  /* 0x000000303130723e */ /* 0x000fe400048060ff */
[----:B------:R-:W-:Y:S02]  /*7fb0*/  PRMT R5, R9, 0x5410, R6 ;  /* 0x0000541009057816 */ /* 0x000fe40000000006 */
[----:B------:R-:W-:-:S02]  /*7fc0*/  LOP3.LUT R39, R22, 0xffff, RZ, 0xc0, !PT ;  /* 0x0000ffff16277812 */ /* 0x000fc400078ec0ff */
[----:B------:R-:W-:Y:S02]  /*7fd0*/  LOP3.LUT R44, R26, 0xffff, RZ, 0xc0, !PT ;  /* 0x0000ffff1a2c7812 */ /* 0x000fe400078ec0ff */
[----:B------:R-:W-:Y:S02]  /*7fe0*/  LOP3.LUT R41, R30, 0xffff, RZ, 0xc0, !PT ;  /* 0x0000ffff1e297812 */ /* 0x000fe400078ec0ff */
[----:B------:R-:W-:Y:S02]  /*7ff0*/  F2FP.SATFINITE.E5M2.F32.PACK_AB_MERGE_C R58, R59, R58, RZ ;  /* 0x0000003a3b3a723e */ /* 0x000fe400048060ff */
[----:B------:R-:W-:Y:S02]  /*8000*/  F2FP.SATFINITE.E5M2.F32.PACK_AB_MERGE_C R62, R63, R62, RZ ;  /* 0x0000003e3f3e723e */ /* 0x000fe400048060ff */
[----:B------:R-:W-:Y:S02]  /*8010*/  PRMT R6, R11, 0x5410, R8 ;  /* 0x000054100b067816 */ /* 0x000fe40000000008 */
        /* <DEDUP_REMOVED lines=11> */
[----:B------:R-:W-:Y:S02]  /*80d0*/  F2FP.SATFINITE.E5M2.F32.PACK_AB_MERGE_C R92, R93, R92, RZ ;  /* 0x0000005c5d5c723e */ /* 0x000fe400048060ff */
[----:B------:R-:W-:-:S02]  /*80e0*/  PRMT R7, R55, 0x3340, R0 ;  /* 0x0000334037077816 */ /* 0x000fc40000000000 */
[----:B------:R-:W-:Y:S02]  /*80f0*/  PRMT R8, R52, 0x3340, R51 ;  /* 0x0000334034087816 */ /* 0x000fe40000000033 */
[----:B------:R-:W-:Y:S02]  /*8100*/  PRMT R9, R37, 0x3340, R0 ;  /* 0x0000334025097816 */ /* 0x000fe40000000000 */
[----:B------:R-:W-:Y:S02]  /*8110*/  PRMT R10, R35, 0x3340, R40 ;  /* 0x00003340230a7816 */ /* 0x000fe40000000028 */
[----:B------:R-:W-:Y:S02]  /*8120*/  PRMT R11, R41, 0x3340, R0 ;  /* 0x00003340290b7816 */ /* 0x000fe40000000000 */
[----:B------:R-:W-:Y:S02]  /*8130*/  PRMT R12, R39, 0x3340, R44 ;  /* 0x00003340270c7816 */ /* 0x000fe4000000002c */
[----:B------:R-:W-:-:S02]  /*8140*/  F2FP.SATFINITE.E5M2.F32.PACK_AB_MERGE_C R64, R65, R64, RZ ;  /* 0x000000404140723e */ /* 0x000fc400048060ff */
[----:B------:R-:W-:Y:S02]  /*8150*/  F2FP.SATFINITE.E5M2.F32.PACK_AB_MERGE_C R66, R67, R66, RZ ;  /* 0x000000424342723e */ /* 0x000fe400048060ff */
[----:B------:R-:W-:Y:S02]  /*8160*/  PRMT R13, R49, 0x3340, R0 ;  /* 0x00003340310d7816 */ /* 0x000fe40000000000 */
[----:B------:R-:W-:Y:S02]  /*8170*/  PRMT R14, R43, 0x3340, R140 ;  /* 0x000033402b0e7816 */ /* 0x000fe4000000008c */
[----:B------:R-:W-:Y:S02]  /*8180*/  LOP3.LUT R54, R54, 0xffff, RZ, 0xc0, !PT ;  /* 0x0000ffff36367812 */ /* 0x000fe400078ec0ff */
[----:B------:R-:W-:Y:S02]  /*8190*/  LOP3.LUT R53, R58, 0xffff, RZ, 0xc0, !PT ;  /* 0x0000ffff3a357812 */ /* 0x000fe400078ec0ff */
[----:B------:R-:W-:-:S02]  /*81a0*/  LOP3.LUT R57, R62, 0xffff, RZ, 0xc0, !PT ;  /* 0x0000ffff3e397812 */ /* 0x000fc400078ec0ff */
[----:B------:R-:W-:Y:S02]  /*81b0*/  PRMT R7, R8, 0x5410, R7 ;  /* 0x0000541008077816 */ /* 0x000fe40000000007 */
[----:B------:R-:W-:Y:S02]  /*81c0*/  LOP3.LUT R68, R68, 0xffff, RZ, 0xc0, !PT ;  /* 0x0000ffff44447812 */ /* 0x000fe400078ec0ff */
[----:B------:R-:W-:Y:S02]  /*81d0*/  LOP3.LUT R70, R70, 0xffff, RZ, 0xc0, !PT ;  /* 0x0000ffff46467812 */ /* 0x000fe400078ec0ff */
[----:B------:R-:W-:Y:S02]  /*81e0*/  LOP3.LUT R59, R72, 0xffff, RZ, 0xc0, !PT ;  /* 0x0000ffff483b7812 */ /* 0x000fe400078ec0ff */
[----:B------:R-:W-:Y:S02]  /*81f0*/  LOP3.LUT R61, R74, 0xffff, RZ, 0xc0, !PT ;  /* 0x0000ffff4a3d7812 */ /* 0x000fe400078ec0ff */
[----:B------:R-:W-:-:S02]  /*8200*/  LOP3.LUT R63, R76, 0xffff, RZ, 0xc0, !PT ;  /* 0x0000ffff4c3f7812 */ /* 0x000fc400078ec0ff */
[----:B------:R-:W-:Y:S02]  /*8210*/  LOP3.LUT R65, R78, 0xffff, RZ, 0xc0, !PT ;  /* 0x0000ffff4e417812 */ /* 0x000fe400078ec0ff */
[----:B------:R-:W-:Y:S02]  /*8220*/  LOP3.LUT R84, R84, 0xffff, RZ, 0xc0, !PT ;  /* 0x0000ffff54547812 */ /* 0x000fe400078ec0ff */
[----:B------:R-:W-:Y:S02]  /*8230*/  LOP3.LUT R67, R88, 0xffff, RZ, 0xc0, !PT ;  /* 0x0000ffff58437812 */ /* 0x000fe400078ec0ff */
[----:B------:R-:W-:Y:S02]  /*8240*/  LOP3.LUT R71, R92, 0xffff, RZ, 0xc0, !PT ;  /* 0x0000ffff5c477812 */ /* 0x000fe400078ec0ff */
[----:B------:R-:W-:Y:S02]  /*8250*/  F2FP.SATFINITE.E5M2.F32.PACK_AB_MERGE_C R86, R87, R86, RZ ;  /* 0x000000565756723e */ /* 0x000fe400048060ff */
        /* <DEDUP_REMOVED lines=8> */
[----:B------:R-:W-:Y:S02]  /*82e0*/  PRMT R8, R10, 0x5410, R9 ;  /* 0x000054100a087816 */ /* 0x000fe40000000009 */
[----:B------:R-:W-:Y:S02]  /*82f0*/  F2FP.SATFINITE.E5M2.F32.PACK_AB_MERGE_C R102, R103, R102, RZ ;  /* 0x000000666766723e */ /* 0x000fe400048060ff */
[----:B------:R-:W-:Y:S02]  /*8300*/  F2FP.SATFINITE.E5M2.F32.PACK_AB_MERGE_C R106, R107, R106, RZ ;  /* 0x0000006a6b6a723e */ /* 0x000fe400048060ff */
[----:B------:R-:W-:Y:S02]  /*8310*/  F2FP.SATFINITE.E5M2.F32.PACK_AB_MERGE_C R110, R111, R110, RZ ;  /* 0x0000006e6f6e723e */ /* 0x000fe400048060ff */
[----:B------:R-:W-:-:S02]  /*8320*/  PRMT R9, R12, 0x5410, R11 ;  /* 0x000054100c097816 */ /* 0x000fc4000000000b */
[----:B------:R-:W-:Y:S02]  /*8330*/  F2FP.SATFINITE.E5M2.F32.PACK_AB_MERGE_C R16, R17, R16, RZ ;  /* 0x000000101110723e */ /* 0x000fe400048060ff */
[----:B------:R-:W-:Y:S02]  /*8340*/  PRMT R10, R14, 0x5410, R13 ;  /* 0x000054100e0a7816 */ /* 0x000fe4000000000d */
[--C-:B------:R-:W-:Y:S02]  /*8350*/  PRMT R11, R57, 0x3340, R0.reuse ;  /* 0x00003340390b7816 */ /* 0x100fe40000000000 */
[----:B------:R-:W-:Y:S02]  /*8360*/  PRMT R12, R54, 0x3340, R53 ;  /* 0x00003340360c7816 */ /* 0x000fe40000000035 */
[----:B------:R-:W-:Y:S02]  /*8370*/  F2FP.SATFINITE.E5M2.F32.PACK_AB_MERGE_C R82, R83, R82, RZ ;  /* 0x000000525352723e */ /* 0x000fe400048060ff */
[----:B------:R-:W-:-:S02]  /*8380*/  PRMT R13, R63, 0x3340, R0 ;  /* 0x000033403f0d7816 */ /* 0x000fc40000000000 */
[--C-:B------:R-:W-:Y:S02]  /*8390*/  PRMT R17, R65, 0x3340, R0.reuse ;  /* 0x0000334041117816 */ /* 0x100fe40000000000 */
[----:B------:R-:W-:Y:S02]  /*83a0*/  PRMT R15, R71, 0x3340, R0 ;  /* 0x00003340470f7816 */ /* 0x000fe40000000000 */
[----:B------:R-:W-:Y:S02]  /*83b0*/  PRMT R14, R68, 0x3340, R59 ;  /* 0x00003340440e7816 */ /* 0x000fe4000000003b */
[----:B------:R-:W-:Y:S02]  /*83c0*/  PRMT R22, R70, 0x3340, R61 ;  /* 0x0000334046167816 */ /* 0x000fe4000000003d */
[----:B------:R-:W-:Y:S02]  /*83d0*/  PRMT R20, R84, 0x3340, R67 ;  /* 0x0000334054147816 */ /* 0x000fe40000000043 */
[----:B------:R-:W-:-:S02]  /*83e0*/  F2FP.SATFINITE.E5M2.F32.PACK_AB_MERGE_C R80, R81, R80, RZ ;  /* 0x000000505150723e */ /* 0x000fc400048060ff */
[----:B------:R-:W-:Y:S02]  /*83f0*/  LOP3.LUT R86, R86, 0xffff, RZ, 0xc0, !PT ;  /* 0x0000ffff56567812 */ /* 0x000fe400078ec0ff */
        /* <DEDUP_REMOVED lines=9> */
[----:B------:R-:W-:Y:S02]  /*8490*/  LOP3.LUT R77, R106, 0xffff, RZ, 0xc0, !PT ;  /* 0x0000ffff6a4d7812 */ /* 0x000fe400078ec0ff */
[----:B------:R-:W-:-:S02]  /*84a0*/  LOP3.LUT R81, R110, 0xffff, RZ, 0xc0, !PT ;  /* 0x0000ffff6e517812 */ /* 0x000fc400078ec0ff */
[----:B------:R-:W-:Y:S02]  /*84b0*/  PRMT R11, R12, 0x5410, R11 ;  /* 0x000054100c0b7816 */ /* 0x000fe4000000000b */
[----:B------:R-:W-:Y:S02]  /*84c0*/  F2FP.SATFINITE.E5M2.F32.PACK_AB_MERGE_C R18, R19, R18, RZ ;  /* 0x000000121312723e */ /* 0x000fe400048060ff */
[----:B------:R-:W-:Y:S02]  /*84d0*/  PRMT R13, R14, 0x5410, R13 ;  /* 0x000054100e0d7816 */ /* 0x000fe4000000000d */
[----:B------:R-:W-:Y:S02]  /*84e0*/  PRMT R12, R22, 0x5410, R17 ;  /* 0x00005410160c7816 */ /* 0x000fe40000000011 */
[----:B------:R-:W-:Y:S02]  /*84f0*/  PRMT R15, R20, 0x5410, R15 ;  /* 0x00005410140f7816 */ /* 0x000fe4000000000f */
[----:B------:R-:W-:-:S02]  /*8500*/  PRMT R14, R73, 0x3340, R0 ;  /* 0x00003340490e7816 */ /* 0x000fc40000000000 */
[--C-:B------:R-:W-:Y:S02]  /*8510*/  PRMT R24, R79, 0x3340, R0.reuse ;  /* 0x000033404f187816 */ /* 0x100fe40000000000 */
[--C-:B------:R-:W-:Y:S02]  /*8520*/  PRMT R25, R87, 0x3340, R0.reuse ;  /* 0x0000334057197816 */ /* 0x100fe40000000000 */
[----:B------:R-:W-:Y:S02]  /*8530*/  PRMT R19, R86, 0x3340, R69 ;  /* 0x0000334056137816 */ /* 0x000fe40000000045 */
[----:B------:R-:W-:Y:S02]  /*8540*/  PRMT R17, R100, 0x3340, R75 ;  /* 0x0000334064117816 */ /* 0x000fe4000000004b */
[----:B------:R-:W-:Y:S02]  /*8550*/  PRMT R20, R116, 0x3340, R83 ;  /* 0x0000334074147816 */ /* 0x000fe40000000053 */
[----:B------:R-:W-:-:S02]  /*8560*/  PRMT R21, R81, 0x3340, R0 ;  /* 0x0000334051157816 */ /* 0x000fc40000000000 */
[----:B------:R-:W-:Y:S02]  /*8570*/  PRMT R22, R102, 0x3340, R77 ;  /* 0x0000334066167816 */ /* 0x000fe4000000004d */
[----:B------:R-:W-:Y:S02]  /*8580*/  F2FP.SATFINITE.E5M2.F32.PACK_AB_MERGE_C R118, R119, R118, RZ ;  /* 0x000000767776723e */ /* 0x000fe400048060ff */
[----:B------:R-:W-:Y:S02]  /*8590*/  F2FP.SATFINITE.E5M2.F32.PACK_AB_MERGE_C R122, R123, R122, RZ ;  /* 0x0000007a7b7a723e */ /* 0x000fe400048060ff */
[----:B------:R-:W-:Y:S02]  /*85a0*/  F2FP.SATFINITE.E5M2.F32.PACK_AB_MERGE_C R126, R127, R126, RZ ;  /* 0x0000007e7f7e723e */ /* 0x000fe400048060ff */
[----:B------:R-:W-:Y:S02]  /*85b0*/  PRMT R14, R19, 0x5410, R14 ;  /* 0x00005410130e7816 */ /* 0x000fe4000000000e */
[----:B------:R-:W-:-:S02]  /*85c0*/  PRMT R24, R17, 0x5410, R24 ;  /* 0x0000541011187816 */ /* 0x000fc40000000018 */
[----:B------:R-:W-:Y:S02]  /*85d0*/  PRMT R25, R20, 0x5410, R25 ;  /* 0x0000541014197816 */ /* 0x000fe40000000019 */
[----:B------:R-:W-:Y:S02]  /*85e0*/  PRMT R19, R22, 0x5410, R21 ;  /* 0x0000541016137816 */ /* 0x000fe40000000015 */
[----:B------:R-:W-:Y:S02]  /*85f0*/  SHF.R.U32.HI R17, RZ, 0x8, R23 ;  /* 0x00000008ff117819 */ /* 0x000fe40000011617 */
[----:B------:R-:W-:Y:S02]  /*8600*/  SHF.R.U32.HI R20, RZ, 0x8, R136 ;  /* 0x00000008ff147819 */ /* 0x000fe40000011688 */
[----:B------:R-:W-:Y:S02]  /*8610*/  SHF.R.U32.HI R21, RZ, 0x8, R27 ;  /* 0x00000008ff157819 */ /* 0x000fe4000001161b */
[----:B------:R-:W-:-:S02]  /*8620*/  SHF.R.U32.HI R22, RZ, 0x8, R29 ;  /* 0x00000008ff167819 */ /* 0x000fc4000001161d */
[----:B------:R-:W-:Y:S02]  /*8630*/  SHF.R.U32.HI R23, RZ, 0x8, R138 ;  /* 0x00000008ff177819 */ /* 0x000fe4000001168a */
        /* <DEDUP_REMOVED lines=8> */
[----:B------:R-:W-:Y:S02]  /*86c0*/  PRMT R26, R89, 0x3340, R0 ;  /* 0x00003340591a7816 */ /* 0x000fe40000000000 */
[----:B------:R-:W-:Y:S02]  /*86d0*/  PRMT R27, R118, 0x3340, R85 ;  /* 0x00003340761b7816 */ /* 0x000fe40000000055 */
[----:B------:R-:W-:-:S02]  /*86e0*/  PRMT R29, R17, 0x3340, R20 ;  /* 0x00003340111d7816 */ /* 0x000fc40000000014 */
[----:B------:R-:W-:Y:S02]  /*86f0*/  PRMT R28, R21, 0x3340, R0 ;  /* 0x00003340151c7816 */ /* 0x000fe40000000000 */
[----:B------:R-:W-:Y:S02]  /*8700*/  SHF.R.U32.HI R20, RZ, 0x8, R36 ;  /* 0x00000008ff147819 */ /* 0x000fe40000011624 */
[----:B------:R-:W-:Y:S02]  /*8710*/  PRMT R31, R22, 0x3340, R23 ;  /* 0x00003340161f7816 */ /* 0x000fe40000000017 */
[----:B------:R-:W-:Y:S02]  /*8720*/  SHF.R.U32.HI R17, RZ, 0x8, R33 ;  /* 0x00000008ff117819 */ /* 0x000fe40000011621 */
[----:B------:R-:W-:Y:S02]  /*8730*/  SHF.R.U32.HI R21, RZ, 0x8, R45 ;  /* 0x00000008ff157819 */ /* 0x000fe4000001162d */
[----:B------:R-:W-:-:S02]  /*8740*/  PRMT R26, R27, 0x5410, R26 ;  /* 0x000054101b1a7816 */ /* 0x000fc4000000001a */
[----:B------:R-:W-:Y:S02]  /*8750*/  SHF.R.U32.HI R22, RZ, 0x8, R47 ;  /* 0x00000008ff167819 */ /* 0x000fe4000001162f */
[----:B------:R-:W-:Y:S02]  /*8760*/  SHF.R.U32.HI R23, RZ, 0x8, R52 ;  /* 0x00000008ff177819 */ /* 0x000fe40000011634 */
[----:B------:R-:W-:Y:S02]  /*8770*/  SHF.R.U32.HI R27, RZ, 0x8, R51 ;  /* 0x00000008ff1b7819 */ /* 0x000fe40000011633 */
        /* <DEDUP_REMOVED lines=9> */
[----:B------:R-:W-:Y:S02]  /*8810*/  SHF.R.U32.HI R17, RZ, 0x8, R35 ;  /* 0x00000008ff117819 */ /* 0x000fe40000011623 */
[----:B------:R-:W-:Y:S02]  /*8820*/  SHF.R.U32.HI R20, RZ, 0x8, R40 ;  /* 0x00000008ff147819 */ /* 0x000fe40000011628 */
[----:B------:R-:W-:Y:S02]  /*8830*/  PRMT R38, R22, 0x3340, R27 ;  /* 0x0000334016267816 */ /* 0x000fe4000000001b */
        /* <DEDUP_REMOVED lines=10> */
[----:B------:R-:W-:Y:S02]  /*88e0*/  PRMT R40, R17, 0x3340, R20 ;  /* 0x0000334011287816 */ /* 0x000fe40000000014 */
[----:B------:R-:W-:Y:S02]  /*88f0*/  PRMT R37, R21, 0x3340, R0 ;  /* 0x0000334015257816 */ /* 0x000fe40000000000 */
[----:B------:R-:W-:Y:S02]  /*8900*/  SHF.R.U32.HI R20, RZ, 0x8, R43 ;  /* 0x00000008ff147819 */ /* 0x000fe4000001162b */
[----:B------:R-:W-:Y:S02]  /*8910*/  PRMT R42, R22, 0x3340, R23 ;  /* 0x00003340162a7816 */ /* 0x000fe40000000017 */
[----:B------:R-:W-:-:S02]  /*8920*/  SHF.R.U32.HI R21, RZ, 0x8, R140 ;  /* 0x00000008ff157819 */ /* 0x000fc4000001168c */
[----:B------:R-:W-:Y:S02]  /*8930*/  PRMT R35, R27, 0x3340, R0 ;  /* 0x000033401b237816 */ /* 0x000fe40000000000 */
[----:B------:R-:W-:Y:S02]  /*8940*/  SHF.R.U32.HI R17, RZ, 0x8, R41 ;  /* 0x00000008ff117819 */ /* 0x000fe40000011629 */
[----:B------:R-:W-:Y:S02]  /*8950*/  SHF.R.U32.HI R22, RZ, 0x8, R49 ;  /* 0x00000008ff167819 */ /* 0x000fe40000011631 */
[----:B------:R-:W-:Y:S02]  /*8960*/  SHF.R.U32.HI R23, RZ, 0x8, R54 ;  /* 0x00000008ff177819 */ /* 0x000fe40000011636 */
[----:B------:R-:W-:Y:S02]  /*8970*/  SHF.R.U32.HI R27, RZ, 0x8, R53 ;  /* 0x00000008ff1b7819 */ /* 0x000fe40000011635 */
[----:B------:R-:W-:-:S02]  /*8980*/  LOP3.LUT R41, R20, 0xffff, RZ, 0xc0, !PT ;  /* 0x0000ffff14297812 */ /* 0x000fc400078ec0ff */
[----:B------:R-:W-:Y:S02]  /*8990*/  LOP3.LUT R20, R21, 0xffff, RZ, 0xc0, !PT ;  /* 0x0000ffff15147812 */ /* 0x000fe400078ec0ff */
[----:B------:R-:W-:Y:S02]  /*89a0*/  LOP3.LUT R17, R17, 0xffff, RZ, 0xc0, !PT ;  /* 0x0000ffff11117812 */ /* 0x000fe400078ec0ff */
[----:B------:R-:W-:Y:S02]  /*89b0*/  LOP3.LUT R21, R22, 0xffff, RZ, 0xc0, !PT ;  /* 0x0000ffff16157812 */ /* 0x000fe400078ec0ff */
[----:B------:R-:W-:Y:S02]  /*89c0*/  LOP3.LUT R22, R23, 0xffff, RZ, 0xc0, !PT ;  /* 0x0000ffff17167812 */ /* 0x000fe400078ec0ff */
[----:B------:R-:W-:Y:S02]  /*89d0*/  LOP3.LUT R27, R27, 0xffff, RZ, 0xc0, !PT ;  /* 0x0000ffff1b1b7812 */ /* 0x000fe400078ec0ff */
[----:B------:R-:W-:-:S02]  /*89e0*/  PRMT R39, R17, 0x3340, R0 ;  /* 0x0000334011277816 */ /* 0x000fc40000000000 */
[----:B------:R-:W-:Y:S02]  /*89f0*/  PRMT R44, R41, 0x3340, R20 ;  /* 0x00003340292c7816 */ /* 0x000fe40000000014 */
[----:B------:R-:W-:Y:S02]  /*8a00*/  PRMT R41, R21, 0x3340, R0 ;  /* 0x0000334015297816 */ /* 0x000fe40000000000 */
[----:B------:R-:W-:Y:S02]  /*8a10*/  PRMT R46, R22, 0x3340, R27 ;  /* 0x00003340162e7816 */ /* 0x000fe4000000001b */
[----:B------:R-:W-:Y:S02]  /*8a20*/  SHF.R.U32.HI R17, RZ, 0x8, R57 ;  /* 0x00000008ff117819 */ /* 0x000fe40000011639 */
[----:B------:R-:W-:Y:S02]  /*8a30*/  SHF.R.U32.HI R20, RZ, 0x8, R68 ;  /* 0x00000008ff147819 */ /* 0x000fe40000011644 */
[----:B------:R-:W-:-:S02]  /*8a40*/  SHF.R.U32.HI R22, RZ, 0x8, R59 ;  /* 0x00000008ff167819 */ /* 0x000fc4000001163b */
        /* <DEDUP_REMOVED lines=14> */
[----:B------:R-:W-:Y:S02]  /*8b30*/  SHF.R.U32.HI R22, RZ, 0x8, R67 ;  /* 0x00000008ff167819 */ /* 0x000fe40000011643 */
[----:B------:R-:W-:Y:S02]  /*8b40*/  PRMT R45, R27, 0x3340, R0 ;  /* 0x000033401b2d7816 */ /* 0x000fe40000000000 */
        /* <DEDUP_REMOVED lines=10> */
[--C-:B------:R-:W-:Y:S02]  /*8bf0*/  PRMT R53, R47, 0x3340, R0.reuse ;  /* 0x000033402f357816 */ /* 0x100fe40000000000 */
[----:B------:R-:W-:Y:S02]  /*8c00*/  PRMT R60, R20, 0x3340, R23 ;  /* 0x00003340143c7816 */ /* 0x000fe40000000017 */
[----:B------:R-:W-:Y:S02]  /*8c10*/  SHF.R.U32.HI R17, RZ, 0x8, R73 ;  /* 0x00000008ff117819 */ /* 0x000fe40000011649 */
[----:B------:R-:W-:-:S02]  /*8c20*/  PRMT R47, R27, 0x3340, R0 ;  /* 0x000033401b2f7816 */ /* 0x000fc40000000000 */
[----:B------:R-:W-:Y:S02]  /*8c30*/  SHF.R.U32.HI R20, RZ, 0x8, R100 ;  /* 0x00000008ff147819 */ /* 0x000fe40000011664 */
        /* <DEDUP_REMOVED lines=30> */
[----:B------:R-:W-:Y:S02]  /*8e20*/  PRMT R61, R68, 0x3340, R23 ;  /* 0x00003340443d7816 */ /* 0x000fe40000000017 */
[----:B------:R-:W-:Y:S02]  /*8e30*/  PRMT R29, R31, 0x5410, R30 ;  /* 0x000054101f1d7816 */ /* 0x000fe4000000001e */
[----:B------:R-:W-:Y:S02]  /*8e40*/  PRMT R39, R42, 0x5410, R39 ;  /* 0x000054102a277816 */ /* 0x000fe40000000027 */
        /* <DEDUP_REMOVED lines=9> */
[----:B------:R-:W-:Y:S02]  /*8ee0*/  PRMT R31, R38, 0x5410, R35 ;  /* 0x00005410261f7816 */ /* 0x000fe40000000023 */
[----:B------:R-:W-:Y:S02]  /*8ef0*/  PRMT R40, R40, 0x5410, R37 ;  /* 0x0000541028287816 */ /* 0x000fe40000000025 */
[----:B------:R-:W-:Y:S02]  /*8f00*/  PRMT R42, R44, 0x5410, R41 ;  /* 0x000054102c2a7816 */ /* 0x000fe40000000029 */
[----:B------:R-:W-:Y:S02]  /*8f10*/  PRMT R43, R46, 0x5410, R43 ;  /* 0x000054102e2b7816 */ /* 0x000fe4000000002b */
[----:B------:R-:W-:-:S02]  /*8f20*/  PRMT R4, R4, 0x4210, R17 ;  /* 0x0000421004047816 */ /* 0x000fc40000000011 */
[----:B------:R-:W-:Y:S02]  /*8f30*/  PRMT R5, R5, 0x4210, R32 ;  /* 0x0000421005057816 */ /* 0x000fe40000000020 */
[----:B------:R-:W-:Y:S02]  /*8f40*/  PRMT R6, R6, 0x4210, R23 ;  /* 0x0000421006067816 */ /* 0x000fe40000000017 */
[----:B------:R-:W-:Y:S02]  /*8f50*/  PRMT R7, R7, 0x4210, R64 ;  /* 0x0000421007077816 */ /* 0x000fe40000000040 */
[----:B------:R-:W-:Y:S02]  /*8f60*/  PRMT R8, R8, 0x4210, R21 ;  /* 0x0000421008087816 */ /* 0x000fe40000000015 */
[----:B------:R-:W-:Y:S01]  /*8f70*/  PRMT R9, R9, 0x4210, R34 ;  /* 0x0000421009097816 */ /* 0x000fe20000000022 */
[----:B-----5:R4:W-:Y:S01]  /*8f80*/  STS.128 [R133], R4 ;  /* 0x0000000485007388 */ /* 0x0209e20000000c00 */
[----:B------:R-:W-:-:S02]  /*8f90*/  PRMT R10, R10, 0x4210, R27 ;  /* 0x000042100a0a7816 */ /* 0x000fc4000000001b */
[----:B------:R-:W-:Y:S02]  /*8fa0*/  PRMT R11, R11, 0x4210, R66 ;  /* 0x000042100b0b7816 */ /* 0x000fe40000000042 */
[----:B------:R-:W-:Y:S02]  /*8fb0*/  PRMT R28, R28, 0x5210, R17 ;  /* 0x000052101c1c7816 */ /* 0x000fe40000000011 */
[----:B------:R-:W-:Y:S01]  /*8fc0*/  PRMT R29, R29, 0x5210, R32 ;  /* 0x000052101d1d7816 */ /* 0x000fe20000000020 */
[----:B------:R-:W-:Y:S01]  /*8fd0*/  STS.128 [R133+0x800], R8 ;  /* 0x0008000885007388 */ /* 0x000fe20000000c00 */
[----:B------:R-:W-:Y:S02]  /*8fe0*/  PRMT R30, R30, 0x5210, R23 ;  /* 0x000052101e1e7816 */ /* 0x000fe40000000017 */
[----:B------:R-:W-:Y:S02]  /*8ff0*/  PRMT R31, R31, 0x5210, R64 ;  /* 0x000052101f1f7816 */ /* 0x000fe40000000040 */
[----:B------:R-:W-:-:S02]  /*9000*/  PRMT R40, R40, 0x5210, R21 ;  /* 0x0000521028287816 */ /* 0x000fc40000000015 */
[----:B------:R-:W-:Y:S01]  /*9010*/  PRMT R41, R39, 0x5210, R34 ;  /* 0x0000521027297816 */ /* 0x000fe20000000022 */
[----:B------:R-:W-:Y:S01]  /*9020*/  STS.128 [R133+0x400], R28 ;  /* 0x0004001c85007388 */ /* 0x000fe20000000c00 */
[----:B------:R-:W-:Y:S02]  /*9030*/  PRMT R42, R42, 0x5210, R27 ;  /* 0x000052102a2a7816 */ /* 0x000fe4000000001b */
[----:B------:R-:W-:Y:S02]  /*9040*/  PRMT R43, R43, 0x5210, R66 ;  /* 0x000052102b2b7816 */ /* 0x000fe40000000042 */
[----:B------:R-:W-:Y:S02]  /*9050*/  F2FP.SATFINITE.E5M2.F32.PACK_AB_MERGE_C R128, R129, R128, RZ ;  /* 0x000000808180723e */ /* 0x000fe400048060ff */
[----:B------:R-:W-:Y:S01]  /*9060*/  F2FP.SATFINITE.E5M2.F32.PACK_AB_MERGE_C R112, R113, R112, RZ ;  /* 0x000000707170723e */ /* 0x000fe200048060ff */
[----:B------:R5:W-:Y:S01]  /*9070*/  STS.128 [R133+0xc00], R40 ;  /* 0x000c002885007388 */ /* 0x000be20000000c00 */
[----:B------:R-:W-:-:S02]  /*9080*/  LOP3.LUT R128, R128, 0xffff, RZ, 0xc0, !PT ;  /* 0x0000ffff80807812 */ /* 0x000fc400078ec0ff */
[----:B------:R-:W-:Y:S02]  /*9090*/  F2FP.SATFINITE.E5M2.F32.PACK_AB_MERGE_C R96, R97, R96, RZ ;  /* 0x000000606160723e */ /* 0x000fe400048060ff */
[----:B------:R-:W-:Y:S02]  /*90a0*/  F2FP.SATFINITE.E5M2.F32.PACK_AB_MERGE_C R98, R99, R98, RZ ;  /* 0x000000626362723e */ /* 0x000fe400048060ff */
[----:B----4-:R-:W-:Y:S02]  /*90b0*/  LOP3.LUT R5, R112, 0xffff, RZ, 0xc0, !PT ;  /* 0x0000ffff70057812 */ /* 0x010fe400078ec0ff */
[----:B------:R-:W-:Y:S02]  /*90c0*/  PRMT R35, R25, 0x4210, R128 ;  /* 0x0000421019237816 */ /* 0x000fe40000000080 */
[----:B------:R-:W-:Y:S02]  /*90d0*/  PRMT R38, R56, 0x5410, R49 ;  /* 0x0000541038267816 */ /* 0x000fe40000000031 */
[----:B------:R-:W-:-:S02]  /*90e0*/  LOP3.LUT R80, R80, 0xffff, RZ, 0xc0, !PT ;  /* 0x0000ffff50507812 */ /* 0x000fc400078ec0ff */
[----:B------:R-:W-:Y:S02]  /*90f0*/  LOP3.LUT R96, R96, 0xffff, RZ, 0xc0, !PT ;  /* 0x0000ffff60607812 */ /* 0x000fe400078ec0ff */
[----:B------:R-:W-:Y:S01]  /*9100*/  LOP3.LUT R17, R134, 0xff0, RZ, 0xc0, !PT ;  /* 0x00000ff086117812 */ /* 0x000fe200078ec0ff */
[----:B------:R-:W-:Y:S01]  /*9110*/  BAR.SYNC.DEFER_BLOCKING 0x0 ;  /* 0x0000000000007b1d */ /* 0x000fe20000010000 */
[----:B------:R-:W-:Y:S02]  /*9120*/  LOP3.LUT R25, R82, 0xffff, RZ, 0xc0, !PT ;  /* 0x0000ffff52197812 */ /* 0x000fe400078ec0ff */
[----:B------:R-:W-:Y:S02]  /*9130*/  LOP3.LUT R27, R98, 0xffff, RZ, 0xc0, !PT ;  /* 0x0000ffff621b7812 */ /* 0x000fe400078ec0ff */
[----:B------:R-:W-:Y:S02]  /*9140*/  SHF.R.U32.HI R16, RZ, 0x8, R89 ;  /* 0x00000008ff107819 */ /* 0x000fe40000011659 */
[----:B------:R-:W-:-:S02]  /*9150*/  PRMT R39, R51, 0x5410, R20 ;  /* 0x0000541033277816 */ /* 0x000fc40000000014 */
[----:B------:R-:W-:Y:S02]  /*9160*/  PRMT R32, R13, 0x4210, R80 ;  /* 0x000042100d207816 */ /* 0x000fe40000000050 */
[----:B------:R-:W-:Y:S02]  /*9170*/  PRMT R33, R15, 0x4210, R96 ;  /* 0x000042100f217816 */ /* 0x000fe40000000060 */
[--C-:B------:R-:W-:Y:S02]  /*9180*/  PRMT R34, R24, 0x4210, R5.reuse ;  /* 0x0000421018227816 */ /* 0x100fe40000000005 */
[----:B------:R-:W-:Y:S02]  /*9190*/  PRMT R38, R38, 0x5210, R5 ;  /* 0x0000521026267816 */ /* 0x000fe40000000005 */
[----:B-----5:R-:W-:Y:S02]  /*91a0*/  PRMT R40, R12, 0x4210, R25 ;  /* 0x000042100c287816 */ /* 0x020fe40000000019 */
[----:B------:R-:W-:-:S02]  /*91b0*/  PRMT R41, R14, 0x4210, R27 ;  /* 0x000042100e297816 */ /* 0x000fc4000000001b */
[----:B------:R-:W-:Y:S01]  /*91c0*/  LOP3.LUT R59, R16, 0xffff, RZ, 0xc0, !PT ;  /* 0x0000ffff103b7812 */ /* 0x000fe200078ec0ff */
[----:B-1----:R-:W-:Y:S01]  /*91d0*/  IMAD R16, R2, UR4, RZ ;  /* 0x0000000402107c24 */ /* 0x002fe2000f8e02ff */
[----:B------:R-:W-:Y:S01]  /*91e0*/  F2FP.SATFINITE.E5M2.F32.PACK_AB_MERGE_C R114, R115, R114, RZ ;  /* 0x000000727372723e */ /* 0x000fe200048060ff */
[----:B------:R-:W1:Y:S01]  /*91f0*/  LDS.128 R20, [R17+UR11] ;  /* 0x0000000b11147984 */ /* 0x000e620008000c00 */
[----:B------:R-:W-:Y:S01]  /*9200*/  PRMT R0, R59, 0x3340, R0 ;  /* 0x000033403b007816 */ /* 0x000fe20000000000 */
[----:B------:R-:W4:Y:S01]  /*9210*/  LDCU UR4, c[0x0][0x39c] ;  /* 0x00007380ff0477ac */ /* 0x000f220008000800 */
[----:B------:R-:W-:Y:S01]  /*9220*/  F2FP.SATFINITE.E5M2.F32.PACK_AB_MERGE_C R130, R131, R130, RZ ;  /* 0x000000828382723e */ /* 0x000fe200048060ff */
[----:B------:R-:W-:Y:S01]  /*9230*/  LDS.128 R12, [R17+UR11+0x1000] ;  /* 0x0010000b110c7984 */ /* 0x000fe20008000c00 */
[----:B------:R-:W-:Y:S02]  /*9240*/  PRMT R18, R61, 0x5410, R0 ;  /* 0x000054103d127816 */ /* 0x000fe40000000000 */
[----:B------:R-:W5:Y:S01]  /*9250*/  LDC R0, c[0x0][0x3b8] ;  /* 0x0000ee00ff007b82 */ /* 0x000f620000000800 */
[----:B------:R-:W-:Y:S01]  /*9260*/  LDS.128 R4, [R134+UR11+0x3000] ;  /* 0x0030000b86047984 */ /* 0x000fe20008000c00 */
[----:B------:R-:W-:-:S02]  /*9270*/  LOP3.LUT R114, R114, 0xffff, RZ, 0xc0, !PT ;  /* 0x0000ffff72727812 */ /* 0x000fc400078ec0ff */
[----:B------:R-:W-:Y:S01]  /*9280*/  PRMT R45, R52, 0x5410, R45 ;  /* 0x00005410342d7816 */ /* 0x000fe2000000002d */
[----:B------:R-:W-:Y:S01]  /*9290*/  LDS.128 R8, [R17+UR11+0x2000] ;  /* 0x0020000b11087984 */ /* 0x000fe20008000c00 */
[----:B------:R-:W-:Y:S02]  /*92a0*/  PRMT R58, R58, 0x5410, R53 ;  /* 0x000054103a3a7816 */ /* 0x000fe40000000035 */
[----:B------:R-:W-:Y:S01]  /*92b0*/  PRMT R37, R54, 0x5410, R47 ;  /* 0x0000541036257816 */ /* 0x000fe2000000002f */
[----:B------:R-:W-:Y:S01]  /*92c0*/  BAR.SYNC.DEFER_BLOCKING 0x0 ;  /* 0x0000000000007b1d */ /* 0x000fe20000010000 */
[----:B------:R-:W-:Y:S02]  /*92d0*/  PRMT R60, R60, 0x5410, R55 ;  /* 0x000054103c3c7816 */ /* 0x000fe40000000037 */
[----:B------:R-:W-:Y:S02]  /*92e0*/  PRMT R57, R62, 0x5410, R57 ;  /* 0x000054103e397816 */ /* 0x000fe40000000039 */
[----:B------:R-:W-:-:S02]  /*92f0*/  LOP3.LUT R29, R130, 0xffff, RZ, 0xc0, !PT ;  /* 0x0000ffff821d7812 */ /* 0x000fc400078ec0ff */
[----:B------:R-:W-:Y:S02]  /*9300*/  PRMT R42, R19, 0x4210, R114 ;  /* 0x00004210132a7816 */ /* 0x000fe40000000072 */
[----:B------:R-:W-:Y:S02]  /*9310*/  PRMT R36, R45, 0x5210, R80 ;  /* 0x000052102d247816 */ /* 0x000fe40000000050 */
[----:B------:R-:W-:Y:S02]  /*9320*/  PRMT R37, R37, 0x5210, R96 ;  /* 0x0000521025257816 */ /* 0x000fe40000000060 */
[----:B------:R-:W-:Y:S02]  /*9330*/  PRMT R39, R39, 0x5210, R128 ;  /* 0x0000521027277816 */ /* 0x000fe40000000080 */
[----:B------:R-:W-:Y:S01]  /*9340*/  PRMT R43, R26, 0x4210, R29 ;  /* 0x000042101a2b7816 */ /* 0x000fe2000000001d */
[-C--:B-----5:R-:W-:Y:S01]  /*9350*/  IMAD R31, R3, R0.reuse, RZ ;  /* 0x00000000031f7224 */ /* 0x0a0fe200078e02ff */
[----:B------:R-:W-:Y:S01]  /*9360*/  PRMT R112, R58, 0x5210, R25 ;  /* 0x000052103a707816 */ /* 0x000fe20000000019 */
[-C--:B------:R-:W-:Y:S01]  /*9370*/  IMAD R147, R147, R0.reuse, RZ ;  /* 0x0000000093937224 */ /* 0x080fe200078e02ff */
[----:B------:R-:W-:Y:S01]  /*9380*/  PRMT R113, R60, 0x5210, R27 ;  /* 0x000052103c717816 */ /* 0x000fe2000000001b */
[----:B------:R-:W-:Y:S01]  /*9390*/  IMAD R145, R145, R0, RZ ;  /* 0x0000000091917224 */ /* 0x000fe200078e02ff */
[----:B------:R-:W-:-:S02]  /*93a0*/  PRMT R114, R57, 0x5210, R114 ;  /* 0x0000521039727816 */ /* 0x000fc40000000072 */
[----:B------:R-:W-:Y:S01]  /*93b0*/  PRMT R115, R18, 0x5210, R29 ;  /* 0x0000521012737816 */ /* 0x000fe2000000001d */
[----:B------:R5:W-:Y:S01]  /*93c0*/  STS.128 [R133], R32 ;  /* 0x0000002085007388 */ /* 0x000be20000000c00 */
[----:B------:R-:W-:Y:S02]  /*93d0*/  IADD3 R2, P4, PT, R16, UR16, RZ ;  /* 0x0000001010027c10 */ /* 0x000fe4000ff9e0ff */
[----:B-1----:R-:W-:Y:S01]  /*93e0*/  PRMT R29, R20, 0x7771, RZ ;  /* 0x00007771141d7816 */ /* 0x002fe200000000ff */
[----:B------:R1:W-:Y:S01]  /*93f0*/  STS.128 [R133+0x400], R36 ;  /* 0x0004002485007388 */ /* 0x0003e20000000c00 */
[----:B------:R-:W-:Y:S02]  /*9400*/  LEA.HI.X.SX32 R16, R16, UR17, 0x1, P4 ;  /* 0x0000001110107c11 */ /* 0x000fe4000a0f0eff */
[-C--:B------:R-:W-:Y:S01]  /*9410*/  IADD3 R18, P4, PT, R31, R2.reuse, RZ ;  /* 0x000000021f127210 */ /* 0x080fe20007f9e0ff */
[----:B------:R-:W-:Y:S01]  /*9420*/  STS.128 [R133+0x800], R40 ;  /* 0x0008002885007388 */ /* 0x000fe20000000c00 */
[----:B------:R-:W-:-:S02]  /*9430*/  IADD3 R24, P5, PT, R147, R2, RZ ;  /* 0x0000000293187210 */ /* 0x000fc40007fbe0ff */
[-C--:B------:R-:W-:Y:S01]  /*9440*/  LEA.HI.X.SX32 R19, R31, R16.reuse, 0x1, P4 ;  /* 0x000000101f137211 */ /* 0x080fe200020f0eff */
[----:B------:R-:W-:Y:S01]  /*9450*/  STS.128 [R133+0xc00], R112 ;  /* 0x000c007085007388 */ /* 0x000fe20000000c00 */
[----:B------:R-:W-:Y:S01]  /*9460*/  LEA.HI.X.SX32 R25, R147, R16, 0x1, P5 ;  /* 0x0000001093197211 */ /* 0x000fe200028f0eff */
[----:B------:R-:W-:Y:S01]  /*9470*/  IMAD R31, R0, 0x20, R31 ;  /* 0x00000020001f7824 */ /* 0x000fe200078e021f */
[----:B------:R-:W-:Y:S01]  /*9480*/  BAR.SYNC.DEFER_BLOCKING 0x0 ;  /* 0x0000000000007b1d */ /* 0x000fe20000010000 */
[C---:B-----5:R-:W-:Y:S02]  /*9490*/  PRMT R33, R20.reuse, 0x7770, RZ ;  /* 0x0000777014217816 */ /* 0x060fe400000000ff */
[C---:B------:R-:W-:Y:S01]  /*94a0*/  ISETP.LT.AND P4, PT, R141.reuse, UR19, !P0 ;  /* 0x000000138d007c0c */ /* 0x040fe2000c781270 */
[----:B------:R-:W-:Y:S01]  /*94b0*/  IMAD R141, R141, R0, RZ ;  /* 0x000000008d8d7224 */ /* 0x000fe200078e02ff */
[C---:B-1----:R-:W-:Y:S02]  /*94c0*/  PRMT R37, R20.reuse, 0x7772, RZ ;  /* 0x0000777214257816 */ /* 0x042fe400000000ff */
[----:B------:R-:W-:-:S02]  /*94d0*/  PRMT R35, R20, 0x7773, RZ ;  /* 0x0000777314237816 */ /* 0x000fc400000000ff */
[C---:B------:R-:W-:Y:S02]  /*94e0*/  LOP3.LUT R28, R3.reuse, 0x24, RZ, 0xfc, !PT ;  /* 0x00000024031c7812 */ /* 0x040fe400078efcff */
[----:B------:R-:W-:Y:S02]  /*94f0*/  LOP3.LUT R20, R3, 0x28, RZ, 0xfc, !PT ;  /* 0x0000002803147812 */ /* 0x000fe400078efcff */
[----:B------:R-:W-:Y:S01]  /*9500*/  PRMT R39, R23, 0x7771, RZ ;  /* 0x0000777117277816 */ /* 0x000fe200000000ff */
[----:B------:R1:W-:Y:S01]  /*9510*/  @P3 STG.E.U8 desc[UR22][R18.64], R33 ;  /* 0x0000002112003986 */ /* 0x0003e2000c101116 */
[----:B------:R-:W-:-:S03]  /*9520*/  IADD3 R26, P3, PT, R145, R2, RZ ;  /* 0x00000002911a7210 */ /* 0x000fc60007f7e0ff */
[----:B------:R5:W-:Y:S01]  /*9530*/  @P2 STG.E.U8 desc[UR22][R24.64], R29 ;  /* 0x0000001d18002986 */ /* 0x000be2000c101116 */
[C---:B------:R-:W-:Y:S01]  /*9540*/  ISETP.LT.AND P2, PT, R143.reuse, UR19, !P0 ;  /* 0x000000138f007c0c */ /* 0x040fe2000c741270 */
[----:B------:R-:W-:Y:S01]  /*9550*/  IMAD R143, R143, R0, RZ ;  /* 0x000000008f8f7224 */ /* 0x000fe200078e02ff */
[----:B------:R-:W-:Y:S02]  /*9560*/  LEA.HI.X.SX32 R27, R145, R16, 0x1, P3 ;  /* 0x00000010911b7211 */ /* 0x000fe400018f0eff */
[----:B------:R-:W-:Y:S02]  /*9570*/  ISETP.LT.AND P3, PT, R28, UR19, !P0 ;  /* 0x000000131c007c0c */ /* 0x000fe4000c761270 */
[-C--:B-1----:R-:W-:Y:S01]  /*9580*/  IADD3 R18, P5, PT, R141, R2.reuse, RZ ;  /* 0x000000028d127210 */ /* 0x082fe20007fbe0ff */
[----:B------:R1:W-:Y:S01]  /*9590*/  @P6 STG.E.U8 desc[UR22][R26.64], R37 ;  /* 0x000000251a006986 */ /* 0x0003e2000c101116 */
[----:B------:R-:W-:Y:S02]  /*95a0*/  PRMT R33, R21, 0x7770, RZ ;  /* 0x0000777015217816 */ /* 0x000fe400000000ff */
[----:B-----5:R-:W-:-:S02]  /*95b0*/  IADD3 R24, P6, PT, R143, R2, RZ ;  /* 0x000000028f187210 */ /* 0x020fc40007fde0ff */
[----:B------:R-:W-:Y:S02]  /*95c0*/  LEA.HI.X.SX32 R19, R141, R16, 0x1, P5 ;  /* 0x000000108d137211 */ /* 0x000fe400028f0eff */
[C---:B------:R-:W-:Y:S01]  /*95d0*/  ISETP.LT.AND P5, PT, R139.reuse, UR19, !P0 ;  /* 0x000000138b007c0c */ /* 0x040fe2000c7a1270 */
[----:B------:R-:W-:Y:S01]  /*95e0*/  IMAD R139, R139, R0, RZ ;  /* 0x000000008b8b7224 */ /* 0x000fe200078e02ff */
[----:B------:R-:W-:Y:S01]  /*95f0*/  LEA.HI.X.SX32 R25, R143, R16, 0x1, P6 ;  /* 0x000000108f197211 */ /* 0x000fe200030f0eff */
[----:B------:R5:W-:Y:S01]  /*9600*/  @P4 STG.E.U8 desc[UR22][R18.64], R35 ;  /* 0x0000002312004986 */ /* 0x000be2000c101116 */
[C---:B------:R-:W-:Y:S01]  /*9610*/  ISETP.LT.AND P4, PT, R135.reuse, UR19, !P0 ;  /* 0x0000001387007c0c */ /* 0x040fe2000c781270 */
[----:B------:R-:W-:Y:S01]  /*9620*/  IMAD R135, R135, R0, RZ ;  /* 0x0000000087877224 */ /* 0x000fe200078e02ff */
[----:B-1----:R-:W-:Y:S01]  /*9630*/  PRMT R37, R21, 0x7771, RZ ;  /* 0x0000777115257816 */ /* 0x002fe200000000ff */
[----:B------:R1:W-:Y:S01]  /*9640*/  @P2 STG.E.U8 desc[UR22][R24.64], R33 ;  /* 0x0000002118002986 */ /* 0x0003e2000c101116 */
[----:B------:R-:W-:-:S02]  /*9650*/  IADD3 R28, P2, PT, R139, R2, RZ ;  /* 0x000000028b1c7210 */ /* 0x000fc40007f5e0ff */
[----:B------:R-:W-:Y:S02]  /*9660*/  IADD3 R26, P6, PT, R135, R2, RZ ;  /* 0x00000002871a7210 */ /* 0x000fe40007fde0ff */
[----:B------:R-:W-:Y:S02]  /*9670*/  LEA.HI.X.SX32 R29, R139, R16, 0x1, P2 ;  /* 0x000000108b1d7211 */ /* 0x000fe400010f0eff */
[C---:B------:R-:W-:Y:S01]  /*9680*/  ISETP.LT.AND P2, PT, R137.reuse, UR19, !P0 ;  /* 0x0000001389007c0c */ /* 0x040fe2000c741270 */
[----:B------:R-:W-:Y:S01]  /*9690*/  IMAD R137, R137, R0, RZ ;  /* 0x0000000089897224 */ /* 0x000fe200078e02ff */
[----:B------:R-:W-:Y:S01]  /*96a0*/  LEA.HI.X.SX32 R27, R135, R16, 0x1, P6 ;  /* 0x00000010871b7211 */ /* 0x000fe200030f0eff */
[----:B------:R0:W-:Y:S01]  /*96b0*/  @P5 STG.E.U8 desc[UR22][R28.64], R37 ;  /* 0x000000251c005986 */ /* 0x0001e2000c101116 */
[----:B-----5:R-:W-:Y:S01]  /*96c0*/  PRMT R35, R21, 0x7772, RZ ;  /* 0x0000777215237816 */ /* 0x020fe200000000ff */
[----:B-1----:R-:W-:Y:S01]  /*96d0*/  IMAD R25, R0, 0x4, R31 ;  /* 0x0000000400197824 */ /* 0x002fe200078e021f */
[----:B------:R-:W-:-:S02]  /*96e0*/  ISETP.LT.AND P5, PT, R20, UR19, !P0 ;  /* 0x0000001314007c0c */ /* 0x000fc4000c7a1270 */
[----:B------:R-:W-:Y:S01]  /*96f0*/  IADD3 R18, P6, PT, R137, R2, RZ ;  /* 0x0000000289127210 */ /* 0x000fe20007fde0ff */
[----:B------:R1:W-:Y:S01]  /*9700*/  @P4 STG.E.U8 desc[UR22][R26.64], R35 ;  /* 0x000000231a004986 */ /* 0x0003e2000c101116 */
[----:B------:R-:W-:Y:S02]  /*9710*/  LOP3.LUT R20, R3, 0x30, RZ, 0xfc, !PT ;  /* 0x0000003003147812 */ /* 0x000fe400078efcff */
[----:B------:R-:W-:Y:S02]  /*9720*/  LEA.HI.X.SX32 R19, R137, R16, 0x1, P6 ;  /* 0x0000001089137211 */ /* 0x000fe400030f0eff */
[----:B------:R-:W-:Y:S01]  /*9730*/  ISETP.LT.AND P4, PT, R20, UR19, !P0 ;  /* 0x0000001314007c0c */ /* 0x000fe2000c781270 */
[----:B0-----:R-:W-:Y:S01]  /*9740*/  VIADD R29, R132, 0x2c ;  /* 0x0000002c841d7836 */ /* 0x001fe20000000000 */
[----:B------:R-:W-:Y:S02]  /*9750*/  PRMT R33, R21, 0x7773, RZ ;  /* 0x0000777315217816 */ /* 0x000fe400000000ff */
[----:B------:R-:W-:-:S02]  /*9760*/  IADD3 R20, P6, PT, R31, R2, RZ ;  /* 0x000000021f147210 */ /* 0x000fc40007fde0ff */
[----:B------:R-:W-:Y:S01]  /*9770*/  LOP3.LUT R24, R3, 0x34, RZ, 0xfc, !PT ;  /* 0x0000003403187812 */ /* 0x000fe200078efcff */
[----:B------:R0:W-:Y:S01]  /*9780*/  @P2 STG.E.U8 desc[UR22][R18.64], R33 ;  /* 0x0000002112002986 */ /* 0x0001e2000c101116 */
[----:B------:R-:W-:Y:S01]  /*9790*/  LEA.HI.X.SX32 R21, R31, R16, 0x1, P6 ;  /* 0x000000101f157211 */ /* 0x000fe200030f0eff */
[----:B-1----:R-:W-:Y:S01]  /*97a0*/  IMAD R27, R0, 0x4, R25 ;  /* 0x00000004001b7824 */ /* 0x002fe200078e0219 */
[----:B------:R-:W-:Y:S02]  /*97b0*/  PRMT R31, R22, 0x7770, RZ ;  /* 0x00007770161f7816 */ /* 0x000fe400000000ff */
[----:B------:R-:W-:Y:S02]  /*97c0*/  ISETP.LT.AND P2, PT, R24, UR19, !P0 ;  /* 0x0000001318007c0c */ /* 0x000fe4000c741270 */
[----:B------:R-:W-:Y:S01]  /*97d0*/  IADD3 R24, P6, PT, R25, R2, RZ ;  /* 0x0000000219187210 */ /* 0x000fe20007fde0ff */
[----:B------:R1:W-:Y:S01]  /*97e0*/  @P1 STG.E.U8 desc[UR22][R20.64], R31 ;  /* 0x0000001f14001986 */ /* 0x0003e2000c101116 */
[C---:B------:R-:W-:Y:S01]  /*97f0*/  ISETP.LT.AND P1, PT, R29.reuse, UR19, !P0 ;  /* 0x000000131d007c0c */ /* 0x040fe2000c721270 */
[----:B------:R-:W-:Y:S01]  /*9800*/  IMAD R29, R29, R0, RZ ;  /* 0x000000001d1d7224 */ /* 0x000fe200078e02ff */
[----:B------:R-:W-:-:S02]  /*9810*/  LEA.HI.X.SX32 R25, R25, R16, 0x1, P6 ;  /* 0x0000001019197211 */ /* 0x000fc400030f0eff */
[----:B------:R-:W-:Y:S02]  /*9820*/  PRMT R35, R22, 0x7771, RZ ;  /* 0x0000777116237816 */ /* 0x000fe400000000ff */
[-C--:B0-----:R-:W-:Y:S02]  /*9830*/  IADD3 R18, P6, PT, R27, R2.reuse, RZ ;  /* 0x000000021b127210 */ /* 0x081fe40007fde0ff */
[----:B------:R-:W-:Y:S01]  /*9840*/  LOP3.LUT R26, R3, 0x38, RZ, 0xfc, !PT ;  /* 0x00000038031a7812 */ /* 0x000fe200078efcff */
[----:B------:R0:W-:Y:S01]  /*9850*/  @P3 STG.E.U8 desc[UR22][R24.64], R35 ;  /* 0x0000002318003986 */ /* 0x0001e2000c101116 */
[----:B------:R-:W-:Y:S01]  /*9860*/  IADD3 R28, P3, PT, R29, R2, RZ ;  /* 0x000000021d1c7210 */ /* 0x000fe20007f7e0ff */
[----:B-1----:R-:W-:Y:S01]  /*9870*/  IMAD R31, R0, 0x8, R27 ;  /* 0x00000008001f7824 */ /* 0x002fe200078e021b */
[----:B------:R-:W-:Y:S02]  /*9880*/  LEA.HI.X.SX32 R19, R27, R16, 0x1, P6 ;  /* 0x000000101b137211 */ /* 0x000fe400030f0eff */
[----:B------:R-:W-:-:S02]  /*9890*/  PRMT R37, R22, 0x7772, RZ ;  /* 0x0000777216257816 */ /* 0x000fc400000000ff */
[----:B------:R-:W-:Y:S02]  /*98a0*/  LEA.HI.X.SX32 R29, R29, R16, 0x1, P3 ;  /* 0x000000101d1d7211 */ /* 0x000fe400018f0eff */
[----:B------:R-:W-:Y:S01]  /*98b0*/  PRMT R33, R22, 0x7773, RZ ;  /* 0x0000777316217816 */ /* 0x000fe200000000ff */
[----:B------:R1:W-:Y:S01]  /*98c0*/  @P5 STG.E.U8 desc[UR22][R18.64], R37 ;  /* 0x0000002512005986 */ /* 0x0003e2000c101116 */
[----:B------:R-:W-:Y:S02]  /*98d0*/  LOP3.LUT R20, R3, 0x40, RZ, 0xfc, !PT ;  /* 0x0000004003147812 */ /* 0x000fe400078efcff */
[----:B------:R-:W-:Y:S01]  /*98e0*/  ISETP.LT.AND P6, PT, R26, UR19, !P0 ;  /* 0x000000131a007c0c */ /* 0x000fe2000c7c1270 */
[----:B------:R5:W-:Y:S01]  /*98f0*/  @P1 STG.E.U8 desc[UR22][R28.64], R33 ;  /* 0x000000211c001986 */ /* 0x000be2000c101116 */
[----:B------:R-:W-:Y:S02]  /*9900*/  ISETP.LT.AND P3, PT, R20, UR19, !P0 ;  /* 0x0000001314007c0c */ /* 0x000fe4000c761270 */
[----:B------:R-:W-:Y:S01]  /*9910*/  IADD3 R20, P1, PT, R31, R2, RZ ;  /* 0x000000021f147210 */ /* 0x000fe20007f3e0ff */
[----:B------:R-:W3:Y:S01]  /*9920*/  LDS.128 R24, [R17+UR11] ;  /* 0x0000000b11187984 */ /* 0x000ee20008000c00 */
[----:B0-----:R-:W-:-:S02]  /*9930*/  PRMT R35, R23, 0x7770, RZ ;  /* 0x0000777017237816 */ /* 0x001fc400000000ff */
[----:B------:R-:W-:Y:S01]  /*9940*/  LEA.HI.X.SX32 R21, R31, R16, 0x1, P1 ;  /* 0x000000101f157211 */ /* 0x000fe200008f0eff */
[----:B------:R-:W-:Y:S01]  /*9950*/  IMAD R31, R0, 0x4, R31 ;  /* 0x00000004001f7824 */ /* 0x000fe200078e021f */
[----:B------:R-:W-:Y:S01]  /*9960*/  LOP3.LUT R22, R3, 0x44, RZ, 0xfc, !PT ;  /* 0x0000004403167812 */ /* 0x000fe200078efcff */
[----:B-1----:R-:W-:Y:S02]  /*9970*/  VIADD R37, R132, 0x3c ;  /* 0x0000003c84257836 */ /* 0x002fe40000000000 */
[----:B-----5:R-:W-:Y:S01]  /*9980*/  IMAD R33, R0, 0x4, R31 ;  /* 0x0000000400217824 */ /* 0x020fe200078e021f */
[----:B------:R-:W-:Y:S01]  /*9990*/  IADD3 R18, P5, PT, R31, R2, RZ ;  /* 0x000000021f127210 */ /* 0x000fe20007fbe0ff */
[----:B------:R0:W-:Y:S01]  /*99a0*/  @P4 STG.E.U8 desc[UR22][R20.64], R35 ;  /* 0x0000002314004986 */ /* 0x0001e2000c101116 */
[----:B------:R-:W-:Y:S02]  /*99b0*/  ISETP.LT.AND P4, PT, R37, UR19, !P0 ;  /* 0x0000001325007c0c */ /* 0x000fe4000c781270 */
[----:B------:R-:W-:Y:S01]  /*99c0*/  LEA.HI.X.SX32 R19, R31, R16, 0x1, P5 ;  /* 0x000000101f137211 */ /* 0x000fe200028f0eff */
[----:B------:R-:W-:Y:S01]  /*99d0*/  IMAD R31, R37, R0, RZ ;  /* 0x00000000251f7224 */ /* 0x000fe200078e02ff */
[----:B------:R-:W-:-:S02]  /*99e0*/  IADD3 R28, P5, PT, R33, R2, RZ ;  /* 0x00000002211c7210 */ /* 0x000fc40007fbe0ff */
[----:B------:R-:W-:Y:S01]  /*99f0*/  ISETP.LT.AND P1, PT, R22, UR19, !P0 ;  /* 0x0000001316007c0c */ /* 0x000fe2000c721270 */
[----:B------:R1:W-:Y:S01]  /*9a00*/  @P2 STG.E.U8 desc[UR22][R18.64], R39 ;  /* 0x0000002712002986 */ /* 0x0003e2000c101116 */
[----:B------:R-:W-:Y:S01]  /*9a10*/  LEA.HI.X.SX32 R29, R33, R16, 0x1, P5 ;  /* 0x00000010211d7211 */ /* 0x000fe200028f0eff */
[----:B------:R-:W-:Y:S01]  /*9a20*/  IMAD R33, R0, 0x8, R33 ;  /* 0x0000000800217824 */ /* 0x000fe200078e0221 */
[----:B------:R-:W-:Y:S02]  /*9a30*/  PRMT R37, R23, 0x7772, RZ ;  /* 0x0000777217257816 */ /* 0x000fe400000000ff */
[----:B0-----:R-:W-:Y:S02]  /*9a40*/  IADD3 R20, P5, PT, R31, R2, RZ ;  /* 0x000000021f147210 */ /* 0x001fe40007fbe0ff */
[----:B------:R-:W-:Y:S01]  /*9a50*/  LOP3.LUT R22, R3, 0x48, RZ, 0xfc, !PT ;  /* 0x0000004803167812 */ /* 0x000fe200078efcff */
[----:B------:R0:W-:Y:S01]  /*9a60*/  @P6 STG.E.U8 desc[UR22][R28.64], R37 ;  /* 0x000000251c006986 */ /* 0x0001e2000c101116 */
[----:B------:R-:W-:-:S02]  /*9a70*/  PRMT R35, R23, 0x7773, RZ ;  /* 0x0000777317237816 */ /* 0x000fc400000000ff */
[----:B------:R-:W-:Y:S01]  /*9a80*/  LEA.HI.X.SX32 R21, R31, R16, 0x1, P5 ;  /* 0x000000101f157211 */ /* 0x000fe200028f0eff */
[----:B------:R-:W-:Y:S01]  /*9a90*/  IMAD R31, R0, 0x4, R33 ;  /* 0x00000004001f7824 */ /* 0x000fe200078e0221 */
[----:B----4-:R-:W-:Y:S01]  /*9aa0*/  ISETP.LT.AND P2, PT, R22, UR4, !P0 ;  /* 0x0000000416007c0c */ /* 0x010fe2000c741270 */
[----:B------:R-:W4:Y:S01]  /*9ab0*/  LDCU UR4, c[0x0][0x39c] ;  /* 0x00007380ff0477ac */ /* 0x000f220008000800 */
[----:B------:R-:W-:Y:S01]  /*9ac0*/  LOP3.LUT R22, R3, 0x50, RZ, 0xfc, !PT ;  /* 0x0000005003167812 */ /* 0x000fe200078efcff */
[----:B------:R5:W-:Y:S01]  /*9ad0*/  @P4 STG.E.U8 desc[UR22][R20.64], R35 ;  /* 0x0000002314004986 */ /* 0x000be2000c101116 */
[----:B-1----:R-:W-:Y:S01]  /*9ae0*/  IADD3 R18, P4, PT, R33, R2, RZ ;  /* 0x0000000221127210 */ /* 0x002fe20007f9e0ff */
[----:B------:R-:W-:Y:S01]  /*9af0*/  VIADD R39, R132, 0x5c ;  /* 0x0000005c84277836 */ /* 0x000fe20000000000 */
[----:B------:R-:W-:Y:S02]  /*9b00*/  LOP3.LUT R23, R3, 0x54, RZ, 0xfc, !PT ;  /* 0x0000005403177812 */ /* 0x000fe400078efcff */
[----:B--2---:R-:W-:Y:S01]  /*9b10*/  ISETP.LT.AND P5, PT, R22, UR5, !P0 ;  /* 0x0000000516007c0c */ /* 0x004fe2000c7a1270 */
[----:B------:R-:W1:Y:S01]  /*9b20*/  LDCU UR5, c[0x0][0x39c] ;  /* 0x00007380ff0577ac */ /* 0x000e620008000800 */
[----:B------:R-:W-:-:S02]  /*9b30*/  LEA.HI.X.SX32 R19, R33, R16, 0x1, P4 ;  /* 0x0000001021137211 */ /* 0x000fc400020f0eff */
[----:B------:R-:W-:Y:S02]  /*9b40*/  IADD3 R22, P6, PT, R31, R2, RZ ;  /* 0x000000021f167210 */ /* 0x000fe40007fde0ff */
[----:B---3--:R-:W-:Y:S01]  /*9b50*/  ISETP.LT.AND P4, PT, R23, UR6, !P0 ;  /* 0x0000000617007c0c */ /* 0x008fe2000c781270 */
[----:B------:R-:W2:Y:S01]  /*9b60*/  LDCU UR6, c[0x0][0x39c] ;  /* 0x00007380ff0677ac */ /* 0x000ea20008000800 */
[----:B0-----:R-:W-:Y:S01]  /*9b70*/  PRMT R37, R24, 0x7770, RZ ;  /* 0x0000777018257816 */ /* 0x001fe200000000ff */
[----:B-----5:R-:W-:Y:S01]  /*9b80*/  VIADD R35, R132, 0x4c ;  /* 0x0000004c84237836 */ /* 0x020fe20000000000 */
[----:B------:R-:W-:Y:S01]  /*9b90*/  LEA.HI.X.SX32 R23, R31, R16, 0x1, P6 ;  /* 0x000000101f177211 */ /* 0x000fe200030f0eff */
[----:B------:R-:W-:Y:S01]  /*9ba0*/  IMAD R31, R0, 0x4, R31 ;  /* 0x00000004001f7824 */ /* 0x000fe200078e021f */
[C---:B------:R-:W-:Y:S01]  /*9bb0*/  PRMT R33, R24.reuse, 0x7771, RZ ;  /* 0x0000777118217816 */ /* 0x040fe200000000ff */
[----:B------:R0:W-:Y:S01]  /*9bc0*/  @P3 STG.E.U8 desc[UR22][R18.64], R37 ;  /* 0x0000002512003986 */ /* 0x0001e2000c101116 */
[----:B------:R-:W-:-:S02]  /*9bd0*/  PRMT R29, R24, 0x7772, RZ ;  /* 0x00007772181d7816 */ /* 0x000fc400000000ff */
[----:B----4-:R-:W-:Y:S01]  /*9be0*/  ISETP.LT.AND P3, PT, R35, UR4, !P0 ;  /* 0x0000000423007c0c */ /* 0x010fe2000c761270 */
[----:B------:R3:W-:Y:S01]  /*9bf0*/  @P1 STG.E.U8 desc[UR22][R22.64], R33 ;  /* 0x0000002116001986 */ /* 0x0007e2000c101116 */
[----:B------:R-:W-:Y:S01]  /*9c00*/  IADD3 R20, P1, PT, R31, R2, RZ ;  /* 0x000000021f147210 */ /* 0x000fe20007f3e0ff */
[----:B------:R-:W4:Y:S01]  /*9c10*/  LDCU UR4, c[0x0][0x39c] ;  /* 0x00007380ff0477ac */ /* 0x000f220008000800 */
[----:B------:R-:W-:Y:S02]  /*9c20*/  LOP3.LUT R28, R3, 0x58, RZ, 0xfc, !PT ;  /* 0x00000058031c7812 */ /* 0x000fe400078efcff */
[----:B------:R-:W-:Y:S01]  /*9c30*/  LEA.HI.X.SX32 R21, R31, R16, 0x1, P1 ;  /* 0x000000101f157211 */ /* 0x000fe200008f0eff */
[----:B------:R-:W-:Y:S01]  /*9c40*/  IMAD R31, R0, 0x8, R31 ;  /* 0x00000008001f7824 */ /* 0x000fe200078e021f */
[----:B-1----:R-:W-:Y:S01]  /*9c50*/  ISETP.LT.AND P1, PT, R28, UR5, !P0 ;  /* 0x000000051c007c0c */ /* 0x002fe2000c721270 */
[----:B0-----:R-:W-:Y:S01]  /*9c60*/  IMAD R19, R35, R0, RZ ;  /* 0x0000000023137224 */ /* 0x001fe200078e02ff */
[----:B------:R-:W0:Y:S01]  /*9c70*/  LDCU UR5, c[0x0][0x39c] ;  /* 0x00007380ff0577ac */ /* 0x000e220008000800 */
[----:B------:R1:W-:Y:S01]  /*9c80*/  @P2 STG.E.U8 desc[UR22][R20.64], R29 ;  /* 0x0000001d14002986 */ /* 0x0003e2000c101116 */
[----:B------:R-:W-:-:S02]  /*9c90*/  PRMT R35, R24, 0x7773, RZ ;  /* 0x0000777318237816 */ /* 0x000fc400000000ff */
[----:B---3--:R-:W-:Y:S02]  /*9ca0*/  LOP3.LUT R22, R3, 0x60, RZ, 0xfc, !PT ;  /* 0x0000006003167812 */ /* 0x008fe400078efcff */
[C---:B------:R-:W-:Y:S02]  /*9cb0*/  IADD3 R18, P6, PT, R19.reuse, R2, RZ ;  /* 0x0000000213127210 */ /* 0x040fe40007fde0ff */
[----:B--2---:R-:W-:Y:S01]  /*9cc0*/  ISETP.LT.AND P2, PT, R22, UR6, !P0 ;  /* 0x0000000616007c0c */ /* 0x004fe2000c741270 */
[----:B------:R-:W2:Y:S01]  /*9cd0*/  LDCU UR6, c[0x0][0x39c] ;  /* 0x00007380ff0677ac */ /* 0x000ea20008000800 */
[----:B------:R-:W-:Y:S02]  /*9ce0*/  LEA.HI.X.SX32 R19, R19, R16, 0x1, P6 ;  /* 0x0000001013137211 */ /* 0x000fe400030f0eff */
[----:B------:R-:W-:Y:S02]  /*9cf0*/  IADD3 R22, P6, PT, R31, R2, RZ ;  /* 0x000000021f167210 */ /* 0x000fe40007fde0ff */
[----:B------:R-:W-:Y:S01]  /*9d00*/  PRMT R33, R25, 0x7770, RZ ;  /* 0x0000777019217816 */ /* 0x000fe200000000ff */
[----:B------:R3:W-:Y:S01]  /*9d10*/  @P3 STG.E.U8 desc[UR22][R18.64], R35 ;  /* 0x0000002312003986 */ /* 0x0007e2000c101116 */
[----:B------:R-:W-:Y:S01]  /*9d20*/  LEA.HI.X.SX32 R23, R31, R16, 0x1, P6 ;  /* 0x000000101f177211 */ /* 0x000fe200030f0eff */
[----:B------:R-:W-:Y:S01]  /*9d30*/  IMAD R31, R0, 0x4, R31 ;  /* 0x00000004001f7824 */ /* 0x000fe200078e021f */
[----:B------:R-:W-:-:S02]  /*9d40*/  LOP3.LUT R24, R3, 0x64, RZ, 0xfc, !PT ;  /* 0x0000006403187812 */ /* 0x000fc400078efcff */
[----:B------:R-:W-:Y:S01]  /*9d50*/  PRMT R37, R25, 0x7771, RZ ;  /* 0x0000777119257816 */ /* 0x000fe200000000ff */
[----:B------:R5:W-:Y:S01]  /*9d60*/  @P5 STG.E.U8 desc[UR22][R22.64], R33 ;  /* 0x0000002116005986 */ /* 0x000be2000c101116 */
[C---:B-1----:R-:W-:Y:S01]  /*9d70*/  IADD3 R20, P5, PT, R31.reuse, R2, RZ ;  /* 0x000000021f147210 */ /* 0x042fe20007fbe0ff */
[----:B------:R-:W-:Y:S01]  /*9d80*/  IMAD R29, R0, 0x4, R31 ;  /* 0x00000004001d7824 */ /* 0x000fe200078e021f */
[----:B------:R-:W-:Y:S01]  /*9d90*/  ISETP.LT.AND P3, PT, R24, UR7, !P0 ;  /* 0x0000000718007c0c */ /* 0x000fe2000c761270 */
[----:B------:R-:W1:Y:S01]  /*9da0*/  LDCU UR7, c[0x0][0x39c] ;  /* 0x00007380ff0777ac */ /* 0x000e620008000800 */
[----:B------:R-:W-:Y:S01]  /*9db0*/  LEA.HI.X.SX32 R21, R31, R16, 0x1, P5 ;  /* 0x000000101f157211 */ /* 0x000fe200028f0eff */
[----:B------:R-:W-:Y:S01]  /*9dc0*/  IMAD R31, R39, R0, RZ ;  /* 0x00000000271f7224 */ /* 0x000fe200078e02ff */
[----:B------:R-:W-:Y:S02]  /*9dd0*/  LOP3.LUT R24, R3, 0x68, RZ, 0xfc, !PT ;  /* 0x0000006803187812 */ /* 0x000fe400078efcff */
[----:B---3--:R-:W-:Y:S01]  /*9de0*/  IADD3 R18, P6, PT, R29, R2, RZ ;  /* 0x000000021d127210 */ /* 0x008fe20007fde0ff */
[----:B------:R3:W-:Y:S01]  /*9df0*/  @P4 STG.E.U8 desc[UR22][R20.64], R37 ;  /* 0x0000002514004986 */ /* 0x0007e2000c101116 */
[----:B----4-:R-:W-:Y:S01]  /*9e00*/  ISETP.LT.AND P5, PT, R39, UR4, !P0 ;  /* 0x0000000427007c0c */ /* 0x010fe2000c7a1270 */
[----:B------:R-:W4:Y:S01]  /*9e10*/  LDCU UR4, c[0x0][0x39c] ;  /* 0x00007380ff0477ac */ /* 0x000f220008000800 */
[----:B0-----:R-:W-:-:S02]  /*9e20*/  ISETP.LT.AND P4, PT, R24, UR5, !P0 ;  /* 0x0000000518007c0c */ /* 0x001fc4000c781270 */
[----:B------:R-:W-:Y:S01]  /*9e30*/  LEA.HI.X.SX32 R19, R29, R16, 0x1, P6 ;  /* 0x000000101d137211 */ /* 0x000fe200030f0eff */
[----:B------:R-:W0:Y:S01]  /*9e40*/  LDCU UR5, c[0x0][0x39c] ;  /* 0x00007380ff0577ac */ /* 0x000e220008000800 */
[----:B-----5:R-:W-:Y:S01]  /*9e50*/  IADD3 R22, P6, PT, R31, R2, RZ ;  /* 0x000000021f167210 */ /* 0x020fe20007fde0ff */
[C---:B------:R-:W-:Y:S01]  /*9e60*/  IMAD R29, R0.reuse, 0x8, R29 ;  /* 0x00000008001d7824 */ /* 0x040fe200078e021d */
[----:B------:R-:W-:Y:S02]  /*9e70*/  PRMT R35, R25, 0x7772, RZ ;  /* 0x0000777219237816 */ /* 0x000fe400000000ff */
[----:B------:R-:W-:Y:S01]  /*9e80*/  LEA.HI.X.SX32 R23, R31, R16, 0x1, P6 ;  /* 0x000000101f177211 */ /* 0x000fe200030f0eff */
[----:B------:R-:W-:Y:S01]  /*9e90*/  IMAD R31, R0, 0x4, R29 ;  /* 0x00000004001f7824 */ /* 0x000fe200078e021d */
[----:B------:R-:W-:Y:S01]  /*9ea0*/  PRMT R33, R25, 0x7773, RZ ;  /* 0x0000777319217816 */ /* 0x000fe200000000ff */
[----:B------:R5:W-:Y:S01]  /*9eb0*/  @P1 STG.E.U8 desc[UR22][R18.64], R35 ;  /* 0x0000002312001986 */ /* 0x000be2000c101116 */
[----:B------:R-:W-:-:S02]  /*9ec0*/  LOP3.LUT R24, R3, 0x70, RZ, 0xfc, !PT ;  /* 0x0000007003187812 */ /* 0x000fc400078efcff */
[----:B------:R-:W-:Y:S01]  /*9ed0*/  LOP3.LUT R25, R3, 0x74, RZ, 0xfc, !PT ;  /* 0x0000007403197812 */ /* 0x000fe200078efcff */
[----:B------:R1:W-:Y:S01]  /*9ee0*/  @P5 STG.E.U8 desc[UR22][R22.64], R33 ;  /* 0x0000002116005986 */ /* 0x0003e2000c101116 */
[----:B--2---:R-:W-:Y:S01]  /*9ef0*/  ISETP.LT.AND P1, PT, R24, UR6, !P0 ;  /* 0x0000000618007c0c */ /* 0x004fe2000c721270 */
[----:B------:R-:W2:Y:S01]  /*9f00*/  LDCU UR6, c[0x0][0x39c] ;  /* 0x00007380ff0677ac */ /* 0x000ea20008000800 */
[-C--:B---3--:R-:W-:Y:S02]  /*9f10*/  IADD3 R20, P5, PT, R29, R2.reuse, RZ ;  /* 0x000000021d147210 */ /* 0x088fe40007fbe0ff */
[----:B------:R-:W-:Y:S02]  /*9f20*/  IADD3 R24, P6, PT, R31, R2, RZ ;  /* 0x000000021f187210 */ /* 0x000fe40007fde0ff */
[----:B------:R-:W-:Y:S01]  /*9f30*/  LEA.HI.X.SX32 R21, R29, R16, 0x1, P5 ;  /* 0x000000101d157211 */ /* 0x000fe200028f0eff */
[----:B-----5:R-:W-:Y:S01]  /*9f40*/  VIADD R35, R132, 0x6c ;  /* 0x0000006c84237836 */ /* 0x020fe20000000000 */
[----:B0-----:R-:W-:Y:S01]  /*9f50*/  ISETP.LT.AND P5, PT, R25, UR5, !P0 ;  /* 0x0000000519007c0c */ /* 0x001fe2000c7a1270 */
[----:B------:R-:W0:Y:S01]  /*9f60*/  LDCU UR5, c[0x0][0x39c] ;  /* 0x00007380ff0577ac */ /* 0x000e220008000800 */
[----:B------:R-:W-:-:S02]  /*9f70*/  PRMT R29, R26, 0x7770, RZ ;  /* 0x000077701a1d7816 */ /* 0x000fc400000000ff */
[----:B------:R-:W-:Y:S01]  /*9f80*/  LEA.HI.X.SX32 R25, R31, R16, 0x1, P6 ;  /* 0x000000101f197211 */ /* 0x000fe200030f0eff */
[----:B------:R-:W-:Y:S01]  /*9f90*/  IMAD R31, R0, 0x4, R31 ;  /* 0x00000004001f7824 */ /* 0x000fe200078e021f */
[C---:B-1----:R-:W-:Y:S01]  /*9fa0*/  PRMT R23, R26.reuse, 0x7771, RZ ;  /* 0x000077711a177816 */ /* 0x042fe200000000ff */
[----:B------:R1:W-:Y:S01]  /*9fb0*/  @P2 STG.E.U8 desc[UR22][R20.64], R29 ;  /* 0x0000001d14002986 */ /* 0x0003e2000c101116 */
[----:B------:R-:W-:Y:S02]  /*9fc0*/  LOP3.LUT R22, R3, 0x78, RZ, 0xfc, !PT ;  /* 0x0000007803167812 */ /* 0x000fe400078efcff */
[C---:B------:R-:W-:Y:S01]  /*9fd0*/  IADD3 R18, P2, PT, R31.reuse, R2, RZ ;  /* 0x000000021f127210 */ /* 0x040fe20007f5e0ff */
[----:B------:R3:W-:Y:S01]  /*9fe0*/  @P3 STG.E.U8 desc[UR22][R24.64], R23 ;  /* 0x0000001718003986 */ /* 0x0007e2000c101116 */
[----:B------:R-:W-:Y:S02]  /*9ff0*/  PRMT R33, R26, 0x7772, RZ ;  /* 0x000077721a217816 */ /* 0x000fe400000000ff */
[----:B------:R-:W-:Y:S01]  /*a000*/  LEA.HI.X.SX32 R19, R31, R16, 0x1, P2 ;  /* 0x000000101f137211 */ /* 0x000fe200010f0eff */
[----:B------:R-:W-:Y:S01]  /*a010*/  IMAD R31, R0, 0x8, R31 ;  /* 0x00000008001f7824 */ /* 0x000fe200078e021f */
[----:B--2---:R-:W-:Y:S01]  /*a020*/  ISETP.LT.AND P2, PT, R22, UR6, !P0 ;  /* 0x0000000616007c0c */ /* 0x004fe2000c741270 */
[----:B------:R-:W2:Y:S01]  /*a030*/  LDCU UR6, c[0x0][0x39c] ;  /* 0x00007380ff0677ac */ /* 0x000ea20008000800 */
[C---:B----4-:R-:W-:Y:S01]  /*a040*/  ISETP.LT.AND P3, PT, R35.reuse, UR4, !P0 ;  /* 0x0000000423007c0c */ /* 0x050fe2000c761270 */
[----:B-1----:R-:W-:Y:S01]  /*a050*/  IMAD R21, R35, R0, RZ ;  /* 0x0000000023157224 */ /* 0x002fe200078e02ff */
[----:B------:R-:W-:Y:S01]  /*a060*/  LOP3.LUT R22, R3, 0x80, RZ, 0xfc, !PT ;  /* 0x0000008003167812 */ /* 0x000fe200078efcff */
[----:B------:R1:W-:Y:S01]  /*a070*/  @P4 STG.E.U8 desc[UR22][R18.64], R33 ;  /* 0x0000002112004986 */ /* 0x0003e2000c101116 */
[----:B------:R-:W-:Y:S01]  /*a080*/  PRMT R29, R26, 0x7773, RZ ;  /* 0x000077731a1d7816 */ /* 0x000fe200000000ff */
[----:B------:R-:W4:Y:S01]  /*a090*/  LDCU UR4, c[0x0][0x39c] ;  /* 0x00007380ff0477ac */ /* 0x000f220008000800 */
[C---:B------:R-:W-:Y:S01]  /*a0a0*/  IADD3 R20, P6, PT, R21.reuse, R2, RZ ;  /* 0x0000000215147210 */ /* 0x040fe20007fde0ff */
[----:B------:R-:W-:Y:S01]  /*a0b0*/  VIADD R35, R132, 0x7c ;  /* 0x0000007c84237836 */ /* 0x000fe20000000000 */
[----:B0-----:R-:W-:Y:S01]  /*a0c0*/  ISETP.LT.AND P4, PT, R22, UR5, !P0 ;  /* 0x0000000516007c0c */ /* 0x001fe2000c781270 */
[----:B------:R-:W0:Y:S01]  /*a0d0*/  LDCU UR5, c[0x0][0x39c] ;  /* 0x00007380ff0577ac */ /* 0x000e220008000800 */
[----:B------:R-:W-:-:S02]  /*a0e0*/  LEA.HI.X.SX32 R21, R21, R16, 0x1, P6 ;  /* 0x0000001015157211 */ /* 0x000fc400030f0eff */
[----:B------:R-:W-:Y:S02]  /*a0f0*/  IADD3 R22, P6, PT, R31, R2, RZ ;  /* 0x000000021f167210 */ /* 0x000fe40007fde0ff */
[----:B---3--:R-:W-:Y:S01]  /*a100*/  LOP3.LUT R24, R3, 0x84, RZ, 0xfc, !PT ;  /* 0x0000008403187812 */ /* 0x008fe200078efcff */
[----:B------:R3:W-:Y:S01]  /*a110*/  @P3 STG.E.U8 desc[UR22][R20.64], R29 ;  /* 0x0000001d14003986 */ /* 0x0007e2000c101116 */
[----:B------:R-:W-:Y:S01]  /*a120*/  LEA.HI.X.SX32 R23, R31, R16, 0x1, P6 ;  /* 0x000000101f177211 */ /* 0x000fe200030f0eff */
[----:B------:R-:W-:Y:S01]  /*a130*/  IMAD R31, R0, 0x4, R31 ;  /* 0x00000004001f7824 */ /* 0x000fe200078e021f */
[----:B-1----:R-:W-:Y:S02]  /*a140*/  PRMT R33, R27, 0x7770, RZ ;  /* 0x000077701b217816 */ /* 0x002fe400000000ff */
[----:B------:R-:W-:Y:S01]  /*a150*/  ISETP.LT.AND P3, PT, R24, UR7, !P0 ;  /* 0x0000000718007c0c */ /* 0x000fe2000c761270 */
[----:B------:R-:W-:Y:S01]  /*a160*/  IMAD R25, R0, 0x4, R31 ;  /* 0x0000000400197824 */ /* 0x000fe200078e021f */
[----:B------:R-:W-:Y:S01]  /*a170*/  LOP3.LUT R24, R3, 0x88, RZ, 0xfc, !PT ;  /* 0x0000008803187812 */ /* 0x000fe200078efcff */
[----:B------:R1:W-:Y:S01]  /*a180*/  @P1 STG.E.U8 desc[UR22][R22.64], R33 ;  /* 0x0000002116001986 */ /* 0x0003e2000c101116 */
[----:B------:R-:W-:Y:S01]  /*a190*/  IADD3 R18, P1, PT, R31, R2, RZ ;  /* 0x000000021f127210 */ /* 0x000fe20007f3e0ff */
[----:B------:R-:W5:Y:S01]  /*a1a0*/  LDCU UR7, c[0x0][0x39c] ;  /* 0x00007380ff0777ac */ /* 0x000f620008000800 */
[----:B---3--:R-:W-:-:S02]  /*a1b0*/  IMAD R29, R35, R0, RZ ;  /* 0x00000000231d7224 */ /* 0x008fc400078e02ff */
[----:B------:R-:W-:Y:S02]  /*a1c0*/  LEA.HI.X.SX32 R19, R31, R16, 0x1, P1 ;  /* 0x000000101f137211 */ /* 0x000fe400008f0eff */
[----:B------:R-:W-:Y:S02]  /*a1d0*/  PRMT R31, R27, 0x7771, RZ ;  /* 0x000077711b1f7816 */ /* 0x000fe400000000ff */
[----:B------:R-:W-:Y:S02]  /*a1e0*/  IADD3 R20, P6, PT, R25, R2, RZ ;  /* 0x0000000219147210 */ /* 0x000fe40007fde0ff */
[----:B----4-:R-:W-:Y:S01]  /*a1f0*/  ISETP.LT.AND P1, PT, R35, UR4, !P0 ;  /* 0x0000000423007c0c */ /* 0x010fe2000c721270 */
[----:B------:R3:W-:Y:S01]  /*a200*/  @P5 STG.E.U8 desc[UR22][R18.64], R31 ;  /* 0x0000001f12005986 */ /* 0x0007e2000c101116 */
[----:B0-----:R-:W-:Y:S01]  /*a210*/  ISETP.LT.AND P5, PT, R24, UR5, !P0 ;  /* 0x0000000518007c0c */ /* 0x001fe2000c7a1270 */
[----:B------:R-:W0:Y:S01]  /*a220*/  LDCU UR5, c[0x0][0x39c] ;  /* 0x00007380ff0577ac */ /* 0x000e220008000800 */
[----:B------:R-:W-:Y:S01]  /*a230*/  LEA.HI.X.SX32 R21, R25, R16, 0x1, P6 ;  /* 0x0000001019157211 */ /* 0x000fe200030f0eff */
[----:B------:R-:W-:Y:S01]  /*a240*/  IMAD R25, R0, 0x8, R25 ;  /* 0x0000000800197824 */ /* 0x000fe200078e0219 */
[----:B------:R-:W-:Y:S01]  /*a250*/  PRMT R35, R27, 0x7772, RZ ;  /* 0x000077721b237816 */ /* 0x000fe200000000ff */
[----:B------:R-:W4:Y:S01]  /*a260*/  LDCU UR4, c[0x0][0x39c] ;  /* 0x00007380ff0477ac */ /* 0x000f220008000800 */
[----:B-1----:R-:W-:-:S02]  /*a270*/  IADD3 R22, P6, PT, R29, R2, RZ ;  /* 0x000000021d167210 */ /* 0x002fc40007fde0ff */
[----:B------:R-:W-:Y:S01]  /*a280*/  LOP3.LUT R24, R3, 0x90, RZ, 0xfc, !PT ;  /* 0x0000009003187812 */ /* 0x000fe200078efcff */
[----:B------:R1:W-:Y:S01]  /*a290*/  @P2 STG.E.U8 desc[UR22][R20.64], R35 ;  /* 0x0000002314002986 */ /* 0x0003e2000c101116 */
[----:B------:R-:W-:Y:S01]  /*a2a0*/  PRMT R33, R27, 0x7773, RZ ;  /* 0x000077731b217816 */ /* 0x000fe200000000ff */
[----:B------:R-:W-:Y:S01]  /*a2b0*/  IMAD R27, R0, 0x4, R25 ;  /* 0x00000004001b7824 */ /* 0x000fe200078e0219 */
[----:B------:R-:W-:Y:S02]  /*a2c0*/  LEA.HI.X.SX32 R23, R29, R16, 0x1, P6 ;  /* 0x000000101d177211 */ /* 0x000fe400030f0eff */
[----:B--2---:R-:W-:Y:S01]  /*a2d0*/  ISETP.LT.AND P2, PT, R24, UR6, !P0 ;  /* 0x0000000618007c0c */ /* 0x004fe2000c741270 */
[----:B------:R-:W2:Y:S01]  /*a2e0*/  LDCU UR6, c[0x0][0x39c] ;  /* 0x00007380ff0677ac */ /* 0x000ea20008000800 */
[----:B------:R-:W-:Y:S01]  /*a2f0*/  LOP3.LUT R24, R3, 0x94, RZ, 0xfc, !PT ;  /* 0x0000009403187812 */ /* 0x000fe200078efcff */
[----:B------:R2:W-:Y:S01]  /*a300*/  @P1 STG.E.U8 desc[UR22][R22.64], R33 ;  /* 0x0000002116001986 */ /* 0x0005e2000c101116 */
[----:B---3--:R-:W-:-:S02]  /*a310*/  IADD3 R18, P6, PT, R25, R2, RZ ;  /* 0x0000000219127210 */ /* 0x008fc40007fde0ff */
[----:B0-----:R-:W-:Y:S01]  /*a320*/  ISETP.LT.AND P1, PT, R24, UR5, !P0 ;  /* 0x0000000518007c0c */ /* 0x001fe2000c721270 */
[----:B------:R-:W0:Y:S01]  /*a330*/  LDCU UR5, c[0x0][0x39c] ;  /* 0x00007380ff0577ac */ /* 0x000e220008000800 */
[----:B------:R-:W-:Y:S01]  /*a340*/  LEA.HI.X.SX32 R19, R25, R16, 0x1, P6 ;  /* 0x0000001019137211 */ /* 0x000fe200030f0eff */
[----:B------:R-:W-:Y:S01]  /*a350*/  VIADD R25, R132, 0x8c ;  /* 0x0000008c84197836 */ /* 0x000fe20000000000 */
[C---:B------:R-:W-:Y:S02]  /*a360*/  PRMT R31, R12.reuse, 0x7770, RZ ;  /* 0x000077700c1f7816 */ /* 0x040fe400000000ff */
[C---:B-1----:R-:W-:Y:S02]  /*a370*/  IADD3 R20, P6, PT, R27.reuse, R2, RZ ;  /* 0x000000021b147210 */ /* 0x042fe40007fde0ff */
[----:B------:R-:W-:Y:S01]  /*a380*/  PRMT R29, R12, 0x7771, RZ ;  /* 0x000077710c1d7816 */ /* 0x000fe200000000ff */
[----:B------:R1:W-:Y:S01]  /*a390*/  @P4 STG.E.U8 desc[UR22][R18.64], R31 ;  /* 0x0000001f12004986 */ /* 0x0003e2000c101116 */
[----:B------:R-:W-:Y:S01]  /*a3a0*/  LEA.HI.X.SX32 R21, R27, R16, 0x1, P6 ;  /* 0x000000101b157211 */ /* 0x000fe200030f0eff */
[----:B------:R-:W-:Y:S01]  /*a3b0*/  IMAD R27, R0, 0x4, R27 ;  /* 0x00000004001b7824 */ /* 0x000fe200078e021b */
[C---:B----4-:R-:W-:Y:S01]  /*a3c0*/  ISETP.LT.AND P4, PT, R25.reuse, UR4, !P0 ;  /* 0x0000000419007c0c */ /* 0x050fe2000c781270 */
[----:B------:R-:W-:Y:S01]  /*a3d0*/  IMAD R25, R25, R0, RZ ;  /* 0x0000000019197224 */ /* 0x000fe200078e02ff */
[----:B------:R-:W-:Y:S01]  /*a3e0*/  LOP3.LUT R24, R3, 0x98, RZ, 0xfc, !PT ;  /* 0x0000009803187812 */ /* 0x000fe200078efcff */
[----:B------:R3:W-:Y:S01]  /*a3f0*/  @P3 STG.E.U8 desc[UR22][R20.64], R29 ;  /* 0x0000001d14003986 */ /* 0x0007e2000c101116 */
[----:B--2---:R-:W-:Y:S01]  /*a400*/  IADD3 R22, P3, PT, R27, R2, RZ ;  /* 0x000000021b167210 */ /* 0x004fe20007f7e0ff */
[----:B------:R-:W2:Y:S01]  /*a410*/  LDCU UR4, c[0x0][0x39c] ;  /* 0x00007380ff0477ac */ /* 0x000ea20008000800 */
[----:B------:R-:W-:-:S02]  /*a420*/  PRMT R33, R12, 0x7772, RZ ;  /* 0x000077720c217816 */ /* 0x000fc400000000ff */
[----:B------:R-:W-:Y:S01]  /*a430*/  LEA.HI.X.SX32 R23, R27, R16, 0x1, P3 ;  /* 0x000000101b177211 */ /* 0x000fe200018f0eff */
[----:B------:R-:W-:Y:S01]  /*a440*/  IMAD R27, R0, 0x8, R27 ;  /* 0x00000008001b7824 */ /* 0x000fe200078e021b */
[C---:B-1----:R-:W-:Y:S02]  /*a450*/  IADD3 R18, P6, PT, R25.reuse, R2, RZ ;  /* 0x0000000219127210 */ /* 0x042fe40007fde0ff */
[----:B------:R-:W-:Y:S01]  /*a460*/  PRMT R31, R12, 0x7773, RZ ;  /* 0x000077730c1f7816 */ /* 0x000fe200000000ff */
[----:B------:R1:W-:Y:S01]  /*a470*/  @P5 STG.E.U8 desc[UR22][R22.64], R33 ;  /* 0x0000002116005986 */ /* 0x0003e2000c101116 */
[----:B------:R-:W-:Y:S01]  /*a480*/  LEA.HI.X.SX32 R19, R25, R16, 0x1, P6 ;  /* 0x0000001019137211 */ /* 0x000fe200030f0eff */
[----:B------:R-:W-:Y:S01]  /*a490*/  IMAD R25, R0, 0x4, R27 ;  /* 0x0000000400197824 */ /* 0x000fe200078e021b */
[----:B0-----:R-:W-:Y:S01]  /*a4a0*/  ISETP.LT.AND P3, PT, R24, UR5, !P0 ;  /* 0x0000000518007c0c */ /* 0x001fe2000c761270 */
[----:B------:R-:W0:Y:S01]  /*a4b0*/  LDCU UR5, c[0x0][0x39c] ;  /* 0x00007380ff0577ac */ /* 0x000e220008000800 */
[----:B------:R-:W-:Y:S01]  /*a4c0*/  LOP3.LUT R24, R3, 0xa0, RZ, 0xfc, !PT ;  /* 0x000000a003187812 */ /* 0x000fe200078efcff */
[----:B------:R4:W-:Y:S01]  /*a4d0*/  @P4 STG.E.U8 desc[UR22][R18.64], R31 ;  /* 0x0000001f12004986 */ /* 0x0009e2000c101116 */
[----:B---3--:R-:W-:-:S02]  /*a4e0*/  IADD3 R20, P4, PT, R27, R2, RZ ;  /* 0x000000021b147210 */ /* 0x008fc40007f9e0ff */
[----:B------:R-:W-:Y:S01]  /*a4f0*/  ISETP.LT.AND P5, PT, R24, UR6, !P0 ;  /* 0x0000000618007c0c */ /* 0x000fe2000c7a1270 */
[----:B------:R-:W3:Y:S01]  /*a500*/  LDCU UR6, c[0x0][0x39c] ;  /* 0x00007380ff0677ac */ /* 0x000ee20008000800 */
[----:B------:R-:W-:Y:S02]  /*a510*/  LOP3.LUT R12, R3, 0xa4, RZ, 0xfc, !PT ;  /* 0x000000a4030c7812 */ /* 0x000fe400078efcff */
[----:B------:R-:W-:Y:S01]  /*a520*/  LEA.HI.X.SX32 R21, R27, R16, 0x1, P4 ;  /* 0x000000101b157211 */ /* 0x000fe200020f0eff */
[----:B------:R-:W-:Y:S01]  /*a530*/  IMAD R27, R0, 0x4, R25 ;  /* 0x00000004001b7824 */ /* 0x000fe200078e0219 */
[----:B-1----:R-:W-:Y:S02]  /*a540*/  IADD3 R22, P6, PT, R25, R2, RZ ;  /* 0x0000000219167210 */ /* 0x002fe40007fde0ff */
[----:B------:R-:W-:Y:S01]  /*a550*/  PRMT R29, R13, 0x7770, RZ ;  /* 0x000077700d1d7816 */ /* 0x000fe200000000ff */
[----:B----4-:R-:W-:Y:S01]  /*a560*/  VIADD R31, R132, 0x9c ;  /* 0x0000009c841f7836 */ /* 0x010fe20000000000 */
[----:B-----5:R-:W-:Y:S01]  /*a570*/  ISETP.LT.AND P4, PT, R12, UR7, !P0 ;  /* 0x000000070c007c0c */ /* 0x020fe2000c781270 */
[----:B------:R-:W1:Y:S01]  /*a580*/  LDCU UR7, c[0x0][0x39c] ;  /* 0x00007380ff0777ac */ /* 0x000e620008000800 */
[----:B------:R-:W-:Y:S01]  /*a590*/  LEA.HI.X.SX32 R23, R25, R16, 0x1, P6 ;  /* 0x0000001019177211 */ /* 0x000fe200030f0eff */
[----:B------:R4:W-:Y:S01]  /*a5a0*/  @P2 STG.E.U8 desc[UR22][R20.64], R29 ;  /* 0x0000001d14002986 */ /* 0x0009e2000c101116 */
[----:B------:R-:W-:-:S02]  /*a5b0*/  PRMT R25, R13, 0x7771, RZ ;  /* 0x000077710d197816 */ /* 0x000fc400000000ff */
[----:B------:R-:W-:Y:S02]  /*a5c0*/  IADD3 R18, P6, PT, R27, R2, RZ ;  /* 0x000000021b127210 */ /* 0x000fe40007fde0ff */
[----:B------:R-:W-:Y:S01]  /*a5d0*/  LOP3.LUT R12, R3, 0xa8, RZ, 0xfc, !PT ;  /* 0x000000a8030c7812 */ /* 0x000fe200078efcff */
[----:B------:R5:W-:Y:S01]  /*a5e0*/  @P1 STG.E.U8 desc[UR22][R22.64], R25 ;  /* 0x0000001916001986 */ /* 0x000be2000c101116 */
[----:B--2---:R-:W-:Y:S01]  /*a5f0*/  ISETP.LT.AND P2, PT, R31, UR4, !P0 ;  /* 0x000000041f007c0c */ /* 0x004fe2000c741270 */
[----:B------:R-:W2:Y:S01]  /*a600*/  LDCU UR4, c[0x0][0x39c] ;  /* 0x00007380ff0477ac */ /* 0x000ea20008000800 */
[----:B------:R-:W-:Y:S01]  /*a610*/  LEA.HI.X.SX32 R19, R27, R16, 0x1, P6 ;  /* 0x000000101b137211 */ /* 0x000fe200030f0eff */
[----:B------:R-:W-:Y:S01]  /*a620*/  IMAD R27, R0, 0x8, R27 ;  /* 0x00000008001b7824 */ /* 0x000fe200078e021b */
[----:B0-----:R-:W-:Y:S01]  /*a630*/  ISETP.LT.AND P1, PT, R12, UR5, !P0 ;  /* 0x000000050c007c0c */ /* 0x001fe2000c721270 */
[----:B----4-:R-:W-:Y:S01]  /*a640*/  IMAD R21, R31, R0, RZ ;  /* 0x000000001f157224 */ /* 0x010fe200078e02ff */
[----:B------:R-:W-:Y:S01]  /*a650*/  PRMT R29, R13, 0x7772, RZ ;  /* 0x000077720d1d7816 */ /* 0x000fe200000000ff */
[----:B------:R-:W0:Y:S01]  /*a660*/  LDCU UR5, c[0x0][0x39c] ;  /* 0x00007380ff0577ac */ /* 0x000e220008000800 */
[----:B------:R-:W-:-:S02]  /*a670*/  LOP3.LUT R12, R3, 0xb0, RZ, 0xfc, !PT ;  /* 0x000000b0030c7812 */ /* 0x000fc400078efcff */
[C---:B------:R-:W-:Y:S01]  /*a680*/  IADD3 R20, P6, PT, R21.reuse, R2, RZ ;  /* 0x0000000215147210 */ /* 0x040fe20007fde0ff */
[----:B------:R4:W-:Y:S01]  /*a690*/  @P3 STG.E.U8 desc[UR22][R18.64], R29 ;  /* 0x0000001d12003986 */ /* 0x0009e2000c101116 */
[----:B---3--:R-:W-:Y:S01]  /*a6a0*/  ISETP.LT.AND P3, PT, R12, UR6, !P0 ;  /* 0x000000060c007c0c */ /* 0x008fe2000c761270 */
[----:B------:R-:W3:Y:S01]  /*a6b0*/  LDCU UR6, c[0x0][0x39c] ;  /* 0x00007380ff0677ac */ /* 0x000ee20008000800 */
[----:B------:R-:W-:Y:S02]  /*a6c0*/  LEA.HI.X.SX32 R21, R21, R16, 0x1, P6 ;  /* 0x0000001015157211 */ /* 0x000fe400030f0eff */
[----:B-----5:R-:W-:Y:S02]  /*a6d0*/  PRMT R25, R13, 0x7773, RZ ;  /* 0x000077730d197816 */ /* 0x020fe400000000ff */
[----:B------:R-:W-:Y:S02]  /*a6e0*/  LOP3.LUT R12, R3, 0xb4, RZ, 0xfc, !PT ;  /* 0x000000b4030c7812 */ /* 0x000fe400078efcff */
[----:B------:R-:W-:Y:S01]  /*a6f0*/  PRMT R31, R14, 0x7770, RZ ;  /* 0x000077700e1f7816 */ /* 0x000fe200000000ff */
[----:B------:R5:W-:Y:S01]  /*a700*/  @P2 STG.E.U8 desc[UR22][R20.64], R25 ;  /* 0x0000001914002986 */ /* 0x000be2000c101116 */
[----:B-1----:R-:W-:Y:S01]  /*a710*/  ISETP.LT.AND P6, PT, R12, UR7, !P0 ;  /* 0x000000070c007c0c */ /* 0x002fe2000c7c1270 */
[----:B----4-:R-:W-:Y:S01]  /*a720*/  IMAD R19, R0, 0x4, R27 ;  /* 0x0000000400137824 */ /* 0x010fe200078e021b */
[C---:B------:R-:W-:Y:S01]  /*a730*/  IADD3 R12, P2, PT, R27.reuse, R2, RZ ;  /* 0x000000021b0c7210 */ /* 0x040fe20007f5e0ff */
[----:B------:R-:W1:Y:S01]  /*a740*/  LDCU UR7, c[0x0][0x39c] ;  /* 0x00007380ff0777ac */ /* 0x000e620008000800 */
[----:B------:R-:W-:Y:S01]  /*a750*/  PRMT R29, R14, 0x7772, RZ ;  /* 0x000077720e1d7816 */ /* 0x000fe200000000ff */
[----:B------:R-:W-:Y:S01]  /*a760*/  IMAD R23, R0, 0x4, R19 ;  /* 0x0000000400177824 */ /* 0x000fe200078e0213 */
[----:B------:R-:W-:-:S02]  /*a770*/  LEA.HI.X.SX32 R13, R27, R16, 0x1, P2 ;  /* 0x000000101b0d7211 */ /* 0x000fc400010f0eff */
[-C--:B------:R-:W-:Y:S02]  /*a780*/  IADD3 R18, P2, PT, R19, R2.reuse, RZ ;  /* 0x0000000213127210 */ /* 0x080fe40007f5e0ff */
[----:B------:R-:W-:Y:S01]  /*a790*/  PRMT R27, R14, 0x7771, RZ ;  /* 0x000077710e1b7816 */ /* 0x000fe200000000ff */
[----:B------:R4:W-:Y:S01]  /*a7a0*/  @P5 STG.E.U8 desc[UR22][R12.64], R31 ;  /* 0x0000001f0c005986 */ /* 0x0009e2000c101116 */
[----:B------:R-:W-:Y:S01]  /*a7b0*/  IADD3 R24, P5, PT, R23, R2, RZ ;  /* 0x0000000217187210 */ /* 0x000fe20007fbe0ff */
[----:B-----5:R-:W-:Y:S01]  /*a7c0*/  VIADD R21, R132, 0xac ;  /* 0x000000ac84157836 */ /* 0x020fe20000000000 */
[-C--:B------:R-:W-:Y:S02]  /*a7d0*/  LEA.HI.X.SX32 R19, R19, R16.reuse, 0x1, P2 ;  /* 0x0000001013137211 */ /* 0x080fe400010f0eff */
[----:B------:R-:W-:Y:S02]  /*a7e0*/  LEA.HI.X.SX32 R25, R23, R16, 0x1, P5 ;  /* 0x0000001017197211 */ /* 0x000fe400028f0eff */
[C---:B--2---:R-:W-:Y:S01]  /*a7f0*/  ISETP.LT.AND P5, PT, R21.reuse, UR4, !P0 ;  /* 0x0000000415007c0c */ /* 0x044fe2000c7a1270 */
[----:B------:R-:W-:Y:S01]  /*a800*/  IMAD R21, R21, R0, RZ ;  /* 0x0000000015157224 */ /* 0x000fe200078e02ff */
[C---:B------:R-:W-:Y:S01]  /*a810*/  LOP3.LUT R22, R3.reuse, 0xb8, RZ, 0xfc, !PT ;  /* 0x000000b803167812 */ /* 0x040fe200078efcff */
[----:B------:R2:W-:Y:S01]  /*a820*/  @P4 STG.E.U8 desc[UR22][R18.64], R27 ;  /* 0x0000001b12004986 */ /* 0x0005e2000c101116 */
[----:B------:R-:W-:Y:S01]  /*a830*/  LOP3.LUT R20, R3, 0xc0, RZ, 0xfc, !PT ;  /* 0x000000c003147812 */ /* 0x000fe200078efcff */
[----:B------:R-:W5:Y:S01]  /*a840*/  LDCU UR4, c[0x0][0x39c] ;  /* 0x00007380ff0477ac */ /* 0x000f620008000800 */
[----:B0-----:R-:W-:Y:S01]  /*a850*/  ISETP.LT.AND P2, PT, R22, UR5, !P0 ;  /* 0x0000000516007c0c */ /* 0x001fe2000c741270 */
[----:B------:R0:W-:Y:S01]  /*a860*/  @P1 STG.E.U8 desc[UR22][R24.64], R29 ;  /* 0x0000001d18001986 */ /* 0x0001e2000c101116 */
[----:B----4-:R-:W-:Y:S01]  /*a870*/  IADD3 R12, P1, PT, R21, R2, RZ ;  /* 0x00000002150c7210 */ /* 0x010fe20007f3e0ff */
[----:B------:R-:W4:Y:S01]  /*a880*/  LDCU UR5, c[0x0][0x39c] ;  /* 0x00007380ff0577ac */ /* 0x000f220008000800 */
[----:B---3--:R-:W-:-:S02]  /*a890*/  ISETP.LT.AND P4, PT, R20, UR6, !P0 ;  /* 0x0000000614007c0c */ /* 0x008fc4000c781270 */
[----:B------:R-:W-:Y:S01]  /*a8a0*/  LEA.HI.X.SX32 R13, R21, R16, 0x1, P1 ;  /* 0x00000010150d7211 */ /* 0x000fe200008f0eff */
[----:B------:R-:W3:Y:S01]  /*a8b0*/  LDCU UR6, c[0x0][0x39c] ;  /* 0x00007380ff0677ac */ /* 0x000ee20008000800 */
[----:B------:R-:W-:Y:S01]  /*a8c0*/  PRMT R33, R14, 0x7773, RZ ;  /* 0x000077730e217816 */ /* 0x000fe200000000ff */
[C---:B--2---:R-:W-:Y:S01]  /*a8d0*/  IMAD R27, R0.reuse, 0x8, R23 ;  /* 0x00000008001b7824 */ /* 0x044fe200078e0217 */
[----:B------:R-:W-:Y:S01]  /*a8e0*/  PRMT R31, R15, 0x7770, RZ ;  /* 0x000077700f1f7816 */ /* 0x000fe200000000ff */
[----:B------:R-:W2:Y:S01]  /*a8f0*/  LDS.128 R20, [R17+UR11+0x1000] ;  /* 0x0010000b11147984 */ /* 0x000ea20008000c00 */
[----:B------:R-:W-:Y:S02]  /*a900*/  LOP3.LUT R14, R3, 0xc4, RZ, 0xfc, !PT ;  /* 0x000000c4030e7812 */ /* 0x000fe400078efcff */
[C---:B------:R-:W-:Y:S01]  /*a910*/  IADD3 R18, P1, PT, R27.reuse, R2, RZ ;  /* 0x000000021b127210 */ /* 0x040fe20007f3e0ff */
[----:B------:R1:W-:Y:S03]  /*a920*/  @P5 STG.E.U8 desc[UR22][R12.64], R33 ;  /* 0x000000210c005986 */ /* 0x0003e6000c101116 */
[----:B------:R-:W-:Y:S01]  /*a930*/  LEA.HI.X.SX32 R19, R27, R16, 0x1, P1 ;  /* 0x000000101b137211 */ /* 0x000fe200008f0eff */
[----:B------:R-:W-:Y:S01]  /*a940*/  IMAD R27, R0, 0x4, R27 ;  /* 0x00000004001b7824 */ /* 0x000fe200078e021b */
[----:B----4-:R-:W-:Y:S01]  /*a950*/  ISETP.LT.AND P1, PT, R14, UR5, !P0 ;  /* 0x000000050e007c0c */ /* 0x010fe2000c721270 */
[----:B------:R-:W4:Y:S02]  /*a960*/  LDCU UR5, c[0x0][0x39c] ;  /* 0x00007380ff0577ac */ /* 0x000f240008000800 */
[----:B------:R5:W-:Y:S01]  /*a970*/  @P3 STG.E.U8 desc[UR22][R18.64], R31 ;  /* 0x0000001f12003986 */ /* 0x000be2000c101116 */
[----:B0-----:R-:W-:Y:S01]  /*a980*/  IADD3 R24, P3, PT, R27, R2, RZ ;  /* 0x000000021b187210 */ /* 0x001fe20007f7e0ff */
[----:B------:R-:W-:Y:S01]  /*a990*/  IMAD R29, R0, 0x4, R27 ;  /* 0x00000004001d7824 */ /* 0x000fe200078e021b */
[----:B------:R-:W-:Y:S01]  /*a9a0*/  LOP3.LUT R14, R3, 0xc8, RZ, 0xfc, !PT ;  /* 0x000000c8030e7812 */ /* 0x000fe200078efcff */
[----:B-1----:R-:W-:Y:S01]  /*a9b0*/  VIADD R33, R132, 0xbc ;  /* 0x000000bc84217836 */ /* 0x002fe20000000000 */
[----:B------:R-:W-:-:S02]  /*a9c0*/  LEA.HI.X.SX32 R25, R27, R16, 0x1, P3 ;  /* 0x000000101b197211 */ /* 0x000fc400018f0eff */
[----:B---3--:R-:W-:Y:S01]  /*a9d0*/  ISETP.LT.AND P3, PT, R14, UR6, !P0 ;  /* 0x000000060e007c0c */ /* 0x008fe2000c761270 */
[----:B------:R-:W0:Y:S01]  /*a9e0*/  LDCU UR6, c[0x0][0x39c] ;  /* 0x00007380ff0677ac */ /* 0x000e220008000800 */
[----:B------:R-:W-:Y:S02]  /*a9f0*/  IADD3 R12, P5, PT, R29, R2, RZ ;  /* 0x000000021d0c7210 */ /* 0x000fe40007fbe0ff */
[----:B------:R-:W-:Y:S01]  /*aa00*/  PRMT R27, R15, 0x7771, RZ ;  /* 0x000077710f1b7816 */ /* 0x000fe200000000ff */
[----:B-----5:R-:W-:Y:S01]  /*aa10*/  IMAD R19, R33, R0, RZ ;  /* 0x0000000021137224 */ /* 0x020fe200078e02ff */
[----:B------:R-:W-:Y:S01]  /*aa20*/  LEA.HI.X.SX32 R13, R29, R16, 0x1, P5 ;  /* 0x000000101d0d7211 */ /* 0x000fe200028f0eff */
[----:B------:R-:W-:Y:S01]  /*aa30*/  IMAD R29, R0, 0x8, R29 ;  /* 0x00000008001d7824 */ /* 0x000fe200078e021d */
[----:B------:R-:W-:Y:S01]  /*aa40*/  PRMT R31, R15, 0x7772, RZ ;  /* 0x000077720f1f7816 */ /* 0x000fe200000000ff */
[----:B------:R1:W-:Y:S01]  /*aa50*/  @P6 STG.E.U8 desc[UR22][R24.64], R27 ;  /* 0x0000001b18006986 */ /* 0x0003e2000c101116 */
[----:B------:R-:W-:-:S02]  /*aa60*/  LOP3.LUT R14, R3, 0xd0, RZ, 0xfc, !PT ;  /* 0x000000d0030e7812 */ /* 0x000fc400078efcff */
[----:B------:R-:W-:Y:S01]  /*aa70*/  IADD3 R18, P5, PT, R19, R2, RZ ;  /* 0x0000000213127210 */ /* 0x000fe20007fbe0ff */
[----:B------:R3:W-:Y:S01]  /*aa80*/  @P2 STG.E.U8 desc[UR22][R12.64], R31 ;  /* 0x0000001f0c002986 */ /* 0x0007e2000c101116 */
[----:B------:R-:W-:Y:S01]  /*aa90*/  ISETP.LT.AND P6, PT, R33, UR4, !P0 ;  /* 0x0000000421007c0c */ /* 0x000fe2000c7c1270 */
[----:B------:R-:W5:Y:S01]  /*aaa0*/  LDCU UR4, c[0x0][0x39c] ;  /* 0x00007380ff0477ac */ /* 0x000f620008000800 */
[----:B----4-:R-:W-:Y:S02]  /*aab0*/  ISETP.LT.AND P2, PT, R14, UR5, !P0 ;  /* 0x000000050e007c0c */ /* 0x010fe4000c741270 */
[----:B------:R-:W-:Y:S01]  /*aac0*/  LEA.HI.X.SX32 R19, R19, R16, 0x1, P5 ;  /* 0x0000001013137211 */ /* 0x000fe200028f0eff */
[----:B------:R-:W4:Y:S01]  /*aad0*/  LDCU UR5, c[0x0][0x39c] ;  /* 0x00007380ff0577ac */ /* 0x000f220008000800 */
[----:B------:R-:W-:Y:S02]  /*aae0*/  IADD3 R14, P5, PT, R29, R2, RZ ;  /* 0x000000021d0e7210 */ /* 0x000fe40007fbe0ff */
[----:B-1----:R-:W-:-:S02]  /*aaf0*/  LOP3.LUT R24, R3, 0xd4, RZ, 0xfc, !PT ;  /* 0x000000d403187812 */ /* 0x002fc400078efcff */
[----:B------:R-:W-:Y:S02]  /*ab00*/  PRMT R27, R15, 0x7773, RZ ;  /* 0x000077730f1b7816 */ /* 0x000fe400000000ff */
[----:B------:R-:W-:Y:S01]  /*ab10*/  LEA.HI.X.SX32 R15, R29, R16, 0x1, P5 ;  /* 0x000000101d0f7211 */ /* 0x000fe200028f0eff */
[----:B------:R-:W-:Y:S01]  /*ab20*/  IMAD R29, R0, 0x4, R29 ;  /* 0x00000004001d7824 */ /* 0x000fe200078e021d */
[----:B--2---:R-:W-:Y:S01]  /*ab30*/  PRMT R33, R20, 0x7770, RZ ;  /* 0x0000777014217816 */ /* 0x004fe200000000ff */
[----:B------:R1:W-:Y:S01]  /*ab40*/  @P6 STG.E.U8 desc[UR22][R18.64], R27 ;  /* 0x0000001b12006986 */ /* 0x0003e2000c101116 */
[----:B0-----:R-:W-:Y:S01]  /*ab50*/  ISETP.LT.AND P5, PT, R24, UR6, !P0 ;  /* 0x0000000618007c0c */ /* 0x001fe2000c7a1270 */
[----:B------:R-:W0:Y:S01]  /*ab60*/  LDCU UR6, c[0x0][0x39c] ;  /* 0x00007380ff0677ac */ /* 0x000e220008000800 */
[----:B------:R-:W-:Y:S01]  /*ab70*/  IMAD R25, R0, 0x4, R29 ;  /* 0x0000000400197824 */ /* 0x000fe200078e021d */
[----:B------:R2:W-:Y:S01]  /*ab80*/  @P4 STG.E.U8 desc[UR22][R14.64], R33 ;  /* 0x000000210e004986 */ /* 0x0005e2000c101116 */
[----:B---3--:R-:W-:-:S02]  /*ab90*/  IADD3 R12, P4, PT, R29, R2, RZ ;  /* 0x000000021d0c7210 */ /* 0x008fc40007f9e0ff */
[----:B------:R-:W-:Y:S02]  /*aba0*/  LOP3.LUT R24, R3, 0xd8, RZ, 0xfc, !PT ;  /* 0x000000d803187812 */ /* 0x000fe400078efcff */
[----:B------:R-:W-:Y:S02]  /*abb0*/  LEA.HI.X.SX32 R13, R29, R16, 0x1, P4 ;  /* 0x000000101d0d7211 */ /* 0x000fe400020f0eff */
[----:B------:R-:W-:Y:S01]  /*abc0*/  PRMT R31, R20, 0x7771, RZ ;  /* 0x00007771141f7816 */ /* 0x000fe200000000ff */
[----:B-1----:R-:W-:Y:S01]  /*abd0*/  VIADD R27, R132, 0xcc ;  /* 0x000000cc841b7836 */ /* 0x002fe20000000000 */
[----:B------:R-:W-:Y:S02]  /*abe0*/  IADD3 R18, P6, PT, R25, R2, RZ ;  /* 0x0000000219127210 */ /* 0x000fe40007fde0ff */
[----:B------:R-:W-:Y:S01]  /*abf0*/  PRMT R29, R20, 0x7772, RZ ;  /* 0x00007772141d7816 */ /* 0x000fe200000000ff */
[----:B--2---:R-:W-:Y:S01]  /*ac00*/  IMAD R15, R27, R0, RZ ;  /* 0x000000001b0f7224 */ /* 0x004fe200078e02ff */
[----:B------:R-:W-:Y:S01]  /*ac10*/  LEA.HI.X.SX32 R19, R25, R16, 0x1, P6 ;  /* 0x0000001019137211 */ /* 0x000fe200030f0eff */
[----:B------:R1:W-:Y:S01]  /*ac20*/  @P1 STG.E.U8 desc[UR22][R12.64], R31 ;  /* 0x0000001f0c001986 */ /* 0x0003e2000c101116 */
[----:B----4-:R-:W-:Y:S01]  /*ac30*/  ISETP.LT.AND P4, PT, R24, UR5, !P0 ;  /* 0x0000000518007c0c */ /* 0x010fe2000c781270 */
[----:B------:R-:W2:Y:S01]  /*ac40*/  LDCU UR5, c[0x0][0x39c] ;  /* 0x00007380ff0577ac */ /* 0x000ea20008000800 */
[----:B------:R-:W-:Y:S01]  /*ac50*/  LOP3.LUT R24, R3, 0xe0, RZ, 0xfc, !PT ;  /* 0x000000e003187812 */ /* 0x000fe200078efcff */
[----:B------:R-:W-:Y:S01]  /*ac60*/  IMAD R25, R0, 0x8, R25 ;  /* 0x0000000800197824 */ /* 0x000fe200078e0219 */
[----:B------:R-:W-:Y:S01]  /*ac70*/  IADD3 R14, P6, PT, R15, R2, RZ ;  /* 0x000000020f0e7210 */ /* 0x000fe20007fde0ff */
[----:B------:R3:W-:Y:S01]  /*ac80*/  @P3 STG.E.U8 desc[UR22][R18.64], R29 ;  /* 0x0000001d12003986 */ /* 0x0007e2000c101116 */
[----:B-----5:R-:W-:Y:S01]  /*ac90*/  ISETP.LT.AND P1, PT, R27, UR4, !P0 ;  /* 0x000000041b007c0c */ /* 0x020fe2000c721270 */
[----:B------:R-:W4:Y:S01]  /*aca0*/  LDCU UR4, c[0x0][0x39c] ;  /* 0x00007380ff0477ac */ /* 0x000f220008000800 */
[----:B0-----:R-:W-:Y:S01]  /*acb0*/  ISETP.LT.AND P3, PT, R24, UR6, !P0 ;  /* 0x0000000618007c0c */ /* 0x001fe2000c761270 */
[----:B------:R-:W-:Y:S01]  /*acc0*/  IMAD R27, R0, 0x4, R25 ;  /* 0x00000004001b7824 */ /* 0x000fe200078e0219 */
[----:B------:R-:W-:Y:S01]  /*acd0*/  LEA.HI.X.SX32 R15, R15, R16, 0x1, P6 ;  /* 0x000000100f0f7211 */ /* 0x000fe200030f0eff */
[----:B------:R-:W0:Y:S01]  /*ace0*/  LDCU UR6, c[0x0][0x39c] ;  /* 0x00007380ff0677ac */ /* 0x000e220008000800 */
[----:B-1----:R-:W-:-:S02]  /*acf0*/  IADD3 R12, P6, PT, R25, R2, RZ ;  /* 0x00000002190c7210 */ /* 0x002fc40007fde0ff */
[----:B------:R-:W-:Y:S02]  /*ad00*/  PRMT R33, R20, 0x7773, RZ ;  /* 0x0000777314217816 */ /* 0x000fe400000000ff */
[----:B------:R-:W-:Y:S01]  /*ad10*/  LEA.HI.X.SX32 R13, R25, R16, 0x1, P6 ;  /* 0x00000010190d7211 */ /* 0x000fe200030f0eff */
[----:B------:R-:W-:Y:S01]  /*ad20*/  VIADD R25, R132, 0xdc ;  /* 0x000000dc84197836 */ /* 0x000fe20000000000 */
[----:B---3--:R-:W-:Y:S01]  /*ad30*/  IADD3 R18, P6, PT, R27, R2, RZ ;  /* 0x000000021b127210 */ /* 0x008fe20007fde0ff */
[----:B------:R1:W-:Y:S01]  /*ad40*/  @P1 STG.E.U8 desc[UR22][R14.64], R33 ;  /* 0x000000210e001986 */ /* 0x0003e2000c101116 */
[----:B------:R-:W-:Y:S02]  /*ad50*/  PRMT R29, R21, 0x7770, RZ ;  /* 0x00007770151d7816 */ /* 0x000fe400000000ff */
[----:B------:R-:W-:Y:S02]  /*ad60*/  LOP3.LUT R24, R3, 0xe4, RZ, 0xfc, !PT ;  /* 0x000000e403187812 */ /* 0x000fe400078efcff */
[----:B------:R-:W-:Y:S01]  /*ad70*/  LEA.HI.X.SX32 R19, R27, R16, 0x1, P6 ;  /* 0x000000101b137211 */ /* 0x000fe200030f0eff */
[----:B------:R-:W-:Y:S01]  /*ad80*/  IMAD R27, R0, 0x4, R27 ;  /* 0x00000004001b7824 */ /* 0x000fe200078e021b */
[----:B------:R-:W-:Y:S01]  /*ad90*/  PRMT R31, R21, 0x7771, RZ ;  /* 0x00007771151f7816 */ /* 0x000fe200000000ff */
[----:B------:R3:W-:Y:S01]  /*ada0*/  @P2 STG.E.U8 desc[UR22][R12.64], R29 ;  /* 0x0000001d0c002986 */ /* 0x0007e2000c101116 */
[----:B--2---:R-:W-:Y:S01]  /*adb0*/  ISETP.LT.AND P1, PT, R24, UR5, !P0 ;  /* 0x0000000518007c0c */ /* 0x004fe2000c721270 */
[----:B------:R-:W2:Y:S01]  /*adc0*/  LDCU UR5, c[0x0][0x39c] ;  /* 0x00007380ff0577ac */ /* 0x000ea20008000800 */
[----:B------:R-:W-:Y:S01]  /*add0*/  LOP3.LUT R20, R3, 0xe8, RZ, 0xfc, !PT ;  /* 0x000000e803147812 */ /* 0x000fe200078efcff */
[----:B------:R5:W-:Y:S01]  /*ade0*/  @P5 STG.E.U8 desc[UR22][R18.64], R31 ;  /* 0x0000001f12005986 */ /* 0x000be2000c101116 */
[C---:B----4-:R-:W-:Y:S01]  /*adf0*/  ISETP.LT.AND P5, PT, R25.reuse, UR4, !P0 ;  /* 0x0000000419007c0c */ /* 0x050fe2000c7a1270 */
[----:B------:R-:W-:Y:S01]  /*ae00*/  IMAD R25, R25, R0, RZ ;  /* 0x0000000019197224 */ /* 0x000fe200078e02ff */
[C---:B-1----:R-:W-:Y:S01]  /*ae10*/  IADD3 R14, P6, PT, R27.reuse, R2, RZ ;  /* 0x000000021b0e7210 */ /* 0x042fe20007fde0ff */
[----:B------:R-:W1:Y:S01]  /*ae20*/  LDCU UR4, c[0x0][0x39c] ;  /* 0x00007380ff0477ac */ /* 0x000e620008000800 */
[----:B0-----:R-:W-:Y:S01]  /*ae30*/  ISETP.LT.AND P2, PT, R20, UR6, !P0 ;  /* 0x0000000614007c0c */ /* 0x001fe2000c741270 */
[----:B------:R-:W-:Y:S01]  /*ae40*/  VIADD R33, R132, 0xfc ;  /* 0x000000fc84217836 */ /* 0x000fe20000000000 */
[----:B------:R-:W-:Y:S01]  /*ae50*/  LEA.HI.X.SX32 R15, R27, R16, 0x1, P6 ;  /* 0x000000101b0f7211 */ /* 0x000fe200030f0eff */
[----:B------:R-:W0:Y:S01]  /*ae60*/  LDCU UR6, c[0x0][0x39c] ;  /* 0x00007380ff0677ac */ /* 0x000e220008000800 */
[----:B---3--:R-:W-:Y:S01]  /*ae70*/  IADD3 R12, P6, PT, R25, R2, RZ ;  /* 0x00000002190c7210 */ /* 0x008fe20007fde0ff */
[----:B------:R-:W-:Y:S01]  /*ae80*/  IMAD R27, R0, 0x8, R27 ;  /* 0x00000008001b7824 */ /* 0x000fe200078e021b */
[----:B------:R-:W-:Y:S01]  /*ae90*/  PRMT R29, R21, 0x7772, RZ ;  /* 0x00007772151d7816 */ /* 0x000fe200000000ff */
[----:B-----5:R-:W-:Y:S01]  /*aea0*/  VIADD R31, R132, 0xec ;  /* 0x000000ec841f7836 */ /* 0x020fe20000000000 */
[----:B------:R-:W-:-:S02]  /*aeb0*/  LEA.HI.X.SX32 R13, R25, R16, 0x1, P6 ;  /* 0x00000010190d7211 */ /* 0x000fc400030f0eff */
[----:B------:R-:W-:Y:S01]  /*aec0*/  PRMT R25, R21, 0x7773, RZ ;  /* 0x0000777315197816 */ /* 0x000fe200000000ff */
[----:B------:R3:W-:Y:S01]  /*aed0*/  @P4 STG.E.U8 desc[UR22][R14.64], R29 ;  /* 0x0000001d0e004986 */ /* 0x0007e2000c101116 */
[----:B------:R-:W-:Y:S01]  /*aee0*/  LOP3.LUT R20, R3, 0xf0, RZ, 0xfc, !PT ;  /* 0x000000f003147812 */ /* 0x000fe200078efcff */
[----:B------:R-:W-:Y:S02]  /*aef0*/  IMAD R21, R0, 0x4, R27 ;  /* 0x0000000400157824 */ /* 0x000fe400078e021b */
[----:B------:R4:W-:Y:S01]  /*af00*/  @P5 STG.E.U8 desc[UR22][R12.64], R25 ;  /* 0x000000190c005986 */ /* 0x0009e2000c101116 */
[----:B--2---:R-:W-:Y:S01]  /*af10*/  ISETP.LT.AND P4, PT, R20, UR5, !P0 ;  /* 0x0000000514007c0c */ /* 0x004fe2000c781270 */
[----:B------:R-:W2:Y:S01]  /*af20*/  LDCU UR5, c[0x0][0x39c] ;  /* 0x00007380ff0577ac */ /* 0x000ea20008000800 */
[----:B------:R-:W-:Y:S02]  /*af30*/  IADD3 R18, P5, PT, R27, R2, RZ ;  /* 0x000000021b127210 */ /* 0x000fe40007fbe0ff */
[----:B------:R-:W-:-:S02]  /*af40*/  LOP3.LUT R20, R3, 0xf4, RZ, 0xfc, !PT ;  /* 0x000000f403147812 */ /* 0x000fc400078efcff */
[----:B------:R-:W-:Y:S02]  /*af50*/  LEA.HI.X.SX32 R19, R27, R16, 0x1, P5 ;  /* 0x000000101b137211 */ /* 0x000fe400028f0eff */
[C---:B---3--:R-:W-:Y:S02]  /*af60*/  IADD3 R14, P6, PT, R21.reuse, R2, RZ ;  /* 0x00000002150e7210 */ /* 0x048fe40007fde0ff */
[----:B0-----:R-:W-:Y:S01]  /*af70*/  ISETP.LT.AND P5, PT, R20, UR6, !P0 ;  /* 0x0000000614007c0c */ /* 0x001fe2000c7a1270 */
[----:B------:R-:W0:Y:S01]  /*af80*/  LDCU UR6, c[0x0][0x39c] ;  /* 0x00007380ff0677ac */ /* 0x000e220008000800 */
[C---:B------:R-:W-:Y:S02]  /*af90*/  PRMT R29, R22.reuse, 0x7770, RZ ;  /* 0x00007770161d7816 */ /* 0x040fe400000000ff */
[----:B------:R-:W-:Y:S02]  /*afa0*/  PRMT R27, R22, 0x7771, RZ ;  /* 0x00007771161b7816 */ /* 0x000fe400000000ff */
[----:B------:R-:W-:Y:S01]  /*afb0*/  LEA.HI.X.SX32 R15, R21, R16, 0x1, P6 ;  /* 0x00000010150f7211 */ /* 0x000fe200030f0eff */
[----:B------:R-:W-:Y:S01]  /*afc0*/  IMAD R21, R0, 0x4, R21 ;  /* 0x0000000400157824 */ /* 0x000fe200078e0215 */
[----:B------:R3:W-:Y:S01]  /*afd0*/  @P3 STG.E.U8 desc[UR22][R18.64], R29 ;  /* 0x0000001d12003986 */ /* 0x0007e2000c101116 */
[----:B----4-:R-:W-:-:S02]  /*afe0*/  PRMT R25, R22, 0x7772, RZ ;  /* 0x0000777216197816 */ /* 0x010fc400000000ff */
[----:B-1----:R-:W-:Y:S01]  /*aff0*/  ISETP.LT.AND P3, PT, R31, UR4, !P0 ;  /* 0x000000041f007c0c */ /* 0x002fe2000c761270 */
[----:B------:R1:W-:Y:S01]  /*b000*/  @P1 STG.E.U8 desc[UR22][R14.64], R27 ;  /* 0x0000001b0e001986 */ /* 0x0003e2000c101116 */
[----:B------:R-:W-:Y:S01]  /*b010*/  IADD3 R12, P1, PT, R21, R2, RZ ;  /* 0x00000002150c7210 */ /* 0x000fe20007f3e0ff */
[----:B------:R-:W4:Y:S01]  /*b020*/  LDCU UR4, c[0x0][0x39c] ;  /* 0x00007380ff0477ac */ /* 0x000f220008000800 */
[----:B------:R-:W-:Y:S02]  /*b030*/  LOP3.LUT R20, R3, 0xf8, RZ, 0xfc, !PT ;  /* 0x000000f803147812 */ /* 0x000fe400078efcff */
[----:B------:R-:W-:Y:S01]  /*b040*/  LEA.HI.X.SX32 R13, R21, R16, 0x1, P1 ;  /* 0x00000010150d7211 */ /* 0x000fe200008f0eff */
[----:B------:R-:W-:Y:S01]  /*b050*/  IMAD R21, R0, 0x8, R21 ;  /* 0x0000000800157824 */ /* 0x000fe200078e0215 */
[----:B--2---:R-:W-:Y:S01]  /*b060*/  ISETP.LT.AND P1, PT, R20, UR5, !P0 ;  /* 0x0000000514007c0c */ /* 0x004fe2000c721270 */
[----:B---3--:R-:W-:Y:S01]  /*b070*/  IMAD R19, R31, R0, RZ ;  /* 0x000000001f137224 */ /* 0x008fe200078e02ff */
[----:B------:R-:W2:Y:S01]  /*b080*/  LDCU UR5, c[0x0][0x39c] ;  /* 0x00007380ff0577ac */ /* 0x000ea20008000800 */
[----:B------:R3:W-:Y:S01]  /*b090*/  @P2 STG.E.U8 desc[UR22][R12.64], R25 ;  /* 0x000000190c002986 */ /* 0x0007e2000c101116 */
[----:B------:R-:W-:-:S02]  /*b0a0*/  PRMT R31, R22, 0x7773, RZ ;  /* 0x00007773161f7816 */ /* 0x000fc400000000ff */
[----:B-1----:R-:W-:Y:S02]  /*b0b0*/  LOP3.LUT R15, R3, 0x100, RZ, 0xfc, !PT ;  /* 0x00000100030f7812 */ /* 0x002fe400078efcff */
[----:B------:R-:W-:Y:S02]  /*b0c0*/  IADD3 R14, P6, PT, R19, R2, RZ ;  /* 0x00000002130e7210 */ /* 0x000fe40007fde0ff */
[----:B0-----:R-:W-:Y:S01]  /*b0d0*/  ISETP.LT.AND P2, PT, R15, UR6, !P0 ;  /* 0x000000060f007c0c */ /* 0x001fe2000c741270 */
[----:B------:R-:W0:Y:S01]  /*b0e0*/  LDCU UR6, c[0x0][0x39c] ;  /* 0x00007380ff0677ac */ /* 0x000e220008000800 */
        /* <DEDUP_REMOVED lines=9> */
[C---:B---3--:R-:W-:Y:S01]  /*b180*/  IADD3 R12, P4, PT, R21.reuse, R2, RZ ;  /* 0x00000002150c7210 */ /* 0x048fe20007f9e0ff */
[----:B------:R-:W-:Y:S01]  /*b190*/  IMAD R25, R0, 0x4, R21 ;  /* 0x0000000400197824 */ /* 0x000fe200078e0215 */
[----:B------:R-:W-:Y:S01]  /*b1a0*/  ISETP.LT.AND P3, PT, R20, UR7, !P0 ;  /* 0x0000000714007c0c */ /* 0x000fe2000c761270 */
[----:B------:R-:W3:Y:S01]  /*b1b0*/  LDCU UR7, c[0x0][0x39c] ;  /* 0x00007380ff0777ac */ /* 0x000ee20008000800 */
[----:B------:R-:W-:Y:S01]  /*b1c0*/  LEA.HI.X.SX32 R13, R21, R16, 0x1, P4 ;  /* 0x00000010150d7211 */ /* 0x000fe200020f0eff */
[----:B------:R-:W-:Y:S01]  /*b1d0*/  IMAD R21, R33, R0, RZ ;  /* 0x0000000021157224 */ /* 0x000fe200078e02ff */
[----:B------:R-:W-:Y:S02]  /*b1e0*/  LOP3.LUT R20, R3, 0x108, RZ, 0xfc, !PT ;  /* 0x0000010803147812 */ /* 0x000fe400078efcff */
[----:B-1----:R-:W-:Y:S01]  /*b1f0*/  IADD3 R14, P6, PT, R25, R2, RZ ;  /* 0x00000002190e7210 */ /* 0x002fe20007fde0ff */
[----:B------:R1:W-:Y:S01]  /*b200*/  @P5 STG.E.U8 desc[UR22][R12.64], R29 ;  /* 0x0000001d0c005986 */ /* 0x0003e2000c101116 */
[----:B--2---:R-:W-:Y:S01]  /*b210*/  ISETP.LT.AND P5, PT, R20, UR5, !P0 ;  /* 0x0000000514007c0c */ /* 0x004fe2000c7a1270 */
[----:B------:R-:W2:Y:S01]  /*b220*/  LDCU UR5, c[0x0][0x39c] ;  /* 0x00007380ff0577ac */ /* 0x000ea20008000800 */
[----:B----4-:R-:W-:-:S02]  /*b230*/  ISETP.LT.AND P4, PT, R33, UR4, !P0 ;  /* 0x0000000421007c0c */ /* 0x010fc4000c781270 */
[----:B------:R-:W-:Y:S01]  /*b240*/  LEA.HI.X.SX32 R15, R25, R16, 0x1, P6 ;  /* 0x00000010190f7211 */ /* 0x000fe200030f0eff */
[----:B------:R-:W4:Y:S01]  /*b250*/  LDCU UR4, c[0x0][0x39c] ;  /* 0x00007380ff0477ac */ /* 0x000f220008000800 */
[----:B-----5:R-:W-:Y:S01]  /*b260*/  IADD3 R18, P6, PT, R21, R2, RZ ;  /* 0x0000000215127210 */ /* 0x020fe20007fde0ff */
[----:B------:R-:W-:Y:S01]  /*b270*/  IMAD R25, R0, 0x8, R25 ;  /* 0x0000000800197824 */ /* 0x000fe200078e0219 */
[----:B------:R-:W-:Y:S02]  /*b280*/  PRMT R27, R23, 0x7772, RZ ;  /* 0x00007772171b7816 */ /* 0x000fe400000000ff */
[----:B------:R-:W-:Y:S01]  /*b290*/  LOP3.LUT R20, R3, 0x110, RZ, 0xfc, !PT ;  /* 0x0000011003147812 */ /* 0x000fe200078efcff */
[----:B-1----:R-:W-:Y:S01]  /*b2a0*/  VIADD R29, R132, 0x10c ;  /* 0x0000010c841d7836 */ /* 0x002fe20000000000 */
[----:B------:R-:W-:Y:S01]  /*b2b0*/  LEA.HI.X.SX32 R19, R21, R16, 0x1, P6 ;  /* 0x0000001015137211 */ /* 0x000fe200030f0eff */
[----:B------:R-:W-:Y:S01]  /*b2c0*/  IMAD R21, R0, 0x4, R25 ;  /* 0x0000000400157824 */ /* 0x000fe200078e0219 */
[----:B------:R-:W-:Y:S01]  /*b2d0*/  IADD3 R12, P6, PT, R25, R2, RZ ;  /* 0x00000002190c7210 */ /* 0x000fe20007fde0ff */
[----:B------:R1:W-:Y:S01]  /*b2e0*/  @P1 STG.E.U8 desc[UR22][R14.64], R27 ;  /* 0x0000001b0e001986 */ /* 0x0003e2000c101116 */
[----:B------:R-:W-:-:S02]  /*b2f0*/  PRMT R23, R23, 0x7773, RZ ;  /* 0x0000777317177816 */ /* 0x000fc400000000ff */
[----:B0-----:R-:W-:Y:S01]  /*b300*/  ISETP.LT.AND P1, PT, R20, UR6, !P0 ;  /* 0x0000000614007c0c */ /* 0x001fe2000c721270 */
[----:B------:R-:W0:Y:S01]  /*b310*/  LDCU UR6, c[0x0][0x39c] ;  /* 0x00007380ff0677ac */ /* 0x000e220008000800 */
[----:B------:R-:W-:Y:S01]  /*b320*/  LOP3.LUT R20, R3, 0x114, RZ, 0xfc, !PT ;  /* 0x0000011403147812 */ /* 0x000fe200078efcff */
[----:B------:R5:W-:Y:S01]  /*b330*/  @P4 STG.E.U8 desc[UR22][R18.64], R23 ;  /* 0x0000001712004986 */ /* 0x000be2000c101116 */
[----:B------:R-:W-:Y:S02]  /*b340*/  LEA.HI.X.SX32 R13, R25, R16, 0x1, P6 ;  /* 0x00000010190d7211 */ /* 0x000fe400030f0eff */
[----:B------:R-:W-:Y:S02]  /*b350*/  PRMT R25, R8, 0x7770, RZ ;  /* 0x0000777008197816 */ /* 0x000fe400000000ff */
[----:B--2---:R-:W-:Y:S01]  /*b360*/  ISETP.LT.AND P4, PT, R20, UR5, !P0 ;  /* 0x0000000514007c0c */ /* 0x004fe2000c781270 */
[----:B------:R-:W2:Y:S01]  /*b370*/  LDCU UR5, c[0x0][0x39c] ;  /* 0x00007380ff0577ac */ /* 0x000ea20008000800 */
[----:B-1----:R-:W-:Y:S01]  /*b380*/  IADD3 R14, P6, PT, R21, R2, RZ ;  /* 0x00000002150e7210 */ /* 0x002fe20007fde0ff */
[----:B------:R1:W-:Y:S01]  /*b390*/  @P2 STG.E.U8 desc[UR22][R12.64], R25 ;  /* 0x000000190c002986 */ /* 0x0003e2000c101116 */
[----:B------:R-:W-:-:S02]  /*b3a0*/  PRMT R27, R8, 0x7771, RZ ;  /* 0x00007771081b7816 */ /* 0x000fc400000000ff */
[----:B------:R-:W-:Y:S01]  /*b3b0*/  LEA.HI.X.SX32 R15, R21, R16, 0x1, P6 ;  /* 0x00000010150f7211 */ /* 0x000fe200030f0eff */
[----:B------:R-:W-:Y:S01]  /*b3c0*/  IMAD R21, R0, 0x4, R21 ;  /* 0x0000000400157824 */ /* 0x000fe200078e0215 */
[C---:B----4-:R-:W-:Y:S01]  /*b3d0*/  ISETP.LT.AND P2, PT, R29.reuse, UR4, !P0 ;  /* 0x000000041d007c0c */ /* 0x050fe2000c741270 */
[----:B-----5:R-:W-:Y:S01]  /*b3e0*/  IMAD R23, R29, R0, RZ ;  /* 0x000000001d177224 */ /* 0x020fe200078e02ff */
[----:B------:R-:W-:Y:S01]  /*b3f0*/  PRMT R29, R8, 0x7772, RZ ;  /* 0x00007772081d7816 */ /* 0x000fe200000000ff */
[----:B------:R4:W-:Y:S01]  /*b400*/  @P3 STG.E.U8 desc[UR22][R14.64], R27 ;  /* 0x0000001b0e003986 */ /* 0x0009e2000c101116 */
[-C--:B------:R-:W-:Y:S01]  /*b410*/  IADD3 R18, P3, PT, R21, R2.reuse, RZ ;  /* 0x0000000215127210 */ /* 0x080fe20007f7e0ff */
[----:B------:R-:W5:Y:S01]  /*b420*/  LDCU UR4, c[0x0][0x39c] ;  /* 0x00007380ff0477ac */ /* 0x000f620008000800 */
[----:B------:R-:W-:Y:S02]  /*b430*/  LOP3.LUT R20, R3, 0x118, RZ, 0xfc, !PT ;  /* 0x0000011803147812 */ /* 0x000fe400078efcff */
[----:B-1----:R-:W-:-:S02]  /*b440*/  IADD3 R12, P6, PT, R23, R2, RZ ;  /* 0x00000002170c7210 */ /* 0x002fc40007fde0ff */
[-C--:B------:R-:W-:Y:S01]  /*b450*/  LEA.HI.X.SX32 R19, R21, R16.reuse, 0x1, P3 ;  /* 0x0000001015137211 */ /* 0x080fe200018f0eff */
[----:B------:R-:W-:Y:S01]  /*b460*/  IMAD R21, R0, 0x8, R21 ;  /* 0x0000000800157824 */ /* 0x000fe200078e0215 */
[----:B------:R-:W-:Y:S02]  /*b470*/  LEA.HI.X.SX32 R13, R23, R16, 0x1, P6 ;  /* 0x00000010170d7211 */ /* 0x000fe400030f0eff */
[----:B------:R-:W-:Y:S01]  /*b480*/  PRMT R25, R8, 0x7773, RZ ;  /* 0x0000777308197816 */ /* 0x000fe200000000ff */
[----:B------:R1:W-:Y:S01]  /*b490*/  @P5 STG.E.U8 desc[UR22][R18.64], R29 ;  /* 0x0000001d12005986 */ /* 0x0003e2000c101116 */
[----:B--2---:R-:W-:Y:S01]  /*b4a0*/  ISETP.LT.AND P3, PT, R20, UR5, !P0 ;  /* 0x0000000514007c0c */ /* 0x004fe2000c761270 */
[----:B------:R-:W-:Y:S01]  /*b4b0*/  IMAD R23, R0, 0x4, R21 ;  /* 0x0000000400177824 */ /* 0x000fe200078e0215 */
[----:B------:R-:W-:Y:S01]  /*b4c0*/  LOP3.LUT R20, R3, 0x120, RZ, 0xfc, !PT ;  /* 0x0000012003147812 */ /* 0x000fe200078efcff */
[----:B------:R2:W-:Y:S01]  /*b4d0*/  @P2 STG.E.U8 desc[UR22][R12.64], R25 ;  /* 0x000000190c002986 */ /* 0x0005e2000c101116 */
[----:B----4-:R-:W-:Y:S01]  /*b4e0*/  IADD3 R14, P2, PT, R21, R2, RZ ;  /* 0x00000002150e7210 */ /* 0x010fe20007f5e0ff */
[----:B------:R-:W4:Y:S01]  /*b4f0*/  LDCU UR5, c[0x0][0x39c] ;  /* 0x00007380ff0577ac */ /* 0x000f220008000800 */
[----:B0-----:R-:W-:-:S02]  /*b500*/  ISETP.LT.AND P5, PT, R20, UR6, !P0 ;  /* 0x0000000614007c0c */ /* 0x001fc4000c7a1270 */
[----:B------:R-:W-:Y:S01]  /*b510*/  LEA.HI.X.SX32 R15, R21, R16, 0x1, P2 ;  /* 0x00000010150f7211 */ /* 0x000fe200010f0eff */
[----:B------:R-:W-:Y:S01]  /*b520*/  IMAD R21, R0, 0x4, R23 ;  /* 0x0000000400157824 */ /* 0x000fe200078e0217 */
[----:B------:R-:W-:Y:S01]  /*b530*/  LOP3.LUT R8, R3, 0x124, RZ, 0xfc, !PT ;  /* 0x0000012403087812 */ /* 0x000fe200078efcff */
[----:B------:R-:W0:Y:S01]  /*b540*/  LDCU UR6, c[0x0][0x39c] ;  /* 0x00007380ff0677ac */ /* 0x000e220008000800 */
[----:B-1----:R-:W-:Y:S01]  /*b550*/  IADD3 R18, P6, PT, R23, R2, RZ ;  /* 0x0000000217127210 */ /* 0x002fe20007fde0ff */
[----:B------:R-:W-:Y:S01]  /*b560*/  VIADD R29, R132, 0x11c ;  /* 0x0000011c841d7836 */ /* 0x000fe20000000000 */
[----:B------:R-:W-:Y:S02]  /*b570*/  PRMT R27, R9, 0x7770, RZ ;  /* 0x00007770091b7816 */ /* 0x000fe400000000ff */
[----:B------:R-:W-:Y:S02]  /*b580*/  LEA.HI.X.SX32 R19, R23, R16, 0x1, P6 ;  /* 0x0000001017137211 */ /* 0x000fe400030f0eff */
[----:B---3--:R-:W-:Y:S01]  /*b590*/  ISETP.LT.AND P2, PT, R8, UR7, !P0 ;  /* 0x0000000708007c0c */ /* 0x008fe2000c741270 */
[----:B------:R-:W1:Y:S01]  /*b5a0*/  LDCU UR7, c[0x0][0x39c] ;  /* 0x00007380ff0777ac */ /* 0x000e620008000800 */
[----:B--2---:R-:W-:Y:S01]  /*b5b0*/  IADD3 R12, P6, PT, R21, R2, RZ ;  /* 0x00000002150c7210 */ /* 0x004fe20007fde0ff */
[----:B------:R2:W-:Y:S01]  /*b5c0*/  @P1 STG.E.U8 desc[UR22][R14.64], R27 ;  /* 0x0000001b0e001986 */ /* 0x0005e2000c101116 */
[----:B------:R-:W-:-:S02]  /*b5d0*/  PRMT R25, R9, 0x7771, RZ ;  /* 0x0000777109197816 */ /* 0x000fc400000000ff */
[----:B------:R-:W-:Y:S01]  /*b5e0*/  LEA.HI.X.SX32 R13, R21, R16, 0x1, P6 ;  /* 0x00000010150d7211 */ /* 0x000fe200030f0eff */
[----:B------:R-:W-:Y:S01]  /*b5f0*/  IMAD R21, R0, 0x8, R21 ;  /* 0x0000000800157824 */ /* 0x000fe200078e0215 */
[----:B------:R-:W-:Y:S01]  /*b600*/  PRMT R23, R9, 0x7772, RZ ;  /* 0x0000777209177816 */ /* 0x000fe200000000ff */
[----:B------:R-:W-:Y:S01]  /*b610*/  @P4 STG.E.U8 desc[UR22][R18.64], R25 ;  /* 0x0000001912004986 */ /* 0x000fe2000c101116 */
[----:B------:R-:W-:Y:S02]  /*b620*/  LOP3.LUT R8, R3, 0x128, RZ, 0xfc, !PT ;  /* 0x0000012803087812 */ /* 0x000fe400078efcff */
[C---:B-----5:R-:W-:Y:S01]  /*b630*/  ISETP.LT.AND P1, PT, R29.reuse, UR4, !P0 ;  /* 0x000000041d007c0c */ /* 0x060fe2000c721270 */
[----:B------:R3:W-:Y:S01]  /*b640*/  @P3 STG.E.U8 desc[UR22][R12.64], R23 ;  /* 0x000000170c003986 */ /* 0x0007e2000c101116 */
[----:B----4-:R-:W-:Y:S01]  /*b650*/  ISETP.LT.AND P4, PT, R8, UR5, !P0 ;  /* 0x0000000508007c0c */ /* 0x010fe2000c781270 */
[----:B--2---:R-:W-:Y:S01]  /*b660*/  IMAD R15, R29, R0, RZ ;  /* 0x000000001d0f7224 */ /* 0x004fe200078e02ff */
[----:B------:R-:W-:Y:S01]  /*b670*/  LOP3.LUT R8, R3, 0x130, RZ, 0xfc, !PT ;  /* 0x0000013003087812 */ /* 0x000fe200078efcff */
[----:B------:R-:W2:Y:S01]  /*b680*/  LDCU UR5, c[0x0][0x39c] ;  /* 0x00007380ff0577ac */ /* 0x000ea20008000800 */
[----:B------:R-:W-:-:S02]  /*b690*/  PRMT R27, R10, 0x7770, RZ ;  /* 0x000077700a1b7816 */ /* 0x000fc400000000ff */
[C---:B------:R-:W-:Y:S01]  /*b6a0*/  IADD3 R14, P3, PT, R15.reuse, R2, RZ ;  /* 0x000000020f0e7210 */ /* 0x040fe20007f7e0ff */
[----:B------:R-:W4:Y:S01]  /*b6b0*/  LDCU UR4, c[0x0][0x39c] ;  /* 0x00007380ff0477ac */ /* 0x000f220008000800 */
[----:B0-----:R-:W-:Y:S02]  /*b6c0*/  ISETP.LT.AND P6, PT, R8, UR6, !P0 ;  /* 0x0000000608007c0c */ /* 0x001fe4000c7c1270 */
[----:B------:R-:W-:Y:S01]  /*b6d0*/  LEA.HI.X.SX32 R15, R15, R16, 0x1, P3 ;  /* 0x000000100f0f7211 */ /* 0x000fe200018f0eff */
[----:B---3--:R-:W-:Y:S01]  /*b6e0*/  IMAD R13, R0, 0x4, R21 ;  /* 0x00000004000d7824 */ /* 0x008fe200078e0215 */
[----:B------:R-:W-:Y:S01]  /*b6f0*/  PRMT R19, R9, 0x7773, RZ ;  /* 0x0000777309137816 */ /* 0x000fe200000000ff */
[----:B------:R-:W0:Y:S01]  /*b700*/  LDCU UR6, c[0x0][0x39c] ;  /* 0x00007380ff0677ac */ /* 0x000e220008000800 */
[----:B------:R-:W-:Y:S02]  /*b710*/  LOP3.LUT R8, R3, 0x134, RZ, 0xfc, !PT ;  /* 0x0000013403087812 */ /* 0x000fe400078efcff */
[----:B------:R-:W-:Y:S01]  /*b720*/  PRMT R23, R10, 0x7771, RZ ;  /* 0x000077710a177816 */ /* 0x000fe200000000ff */
[----:B------:R3:W-:Y:S01]  /*b730*/  @P1 STG.E.U8 desc[UR22][R14.64], R19 ;  /* 0x000000130e001986 */ /* 0x0007e2000c101116 */
[----:B-1----:R-:W-:Y:S01]  /*b740*/  ISETP.LT.AND P3, PT, R8, UR7, !P0 ;  /* 0x0000000708007c0c */ /* 0x002fe2000c761270 */
[----:B------:R-:W1:Y:S01]  /*b750*/  LDCU UR7, c[0x0][0x39c] ;  /* 0x00007380ff0777ac */ /* 0x000e620008000800 */
[----:B------:R-:W-:-:S02]  /*b760*/  IADD3 R8, P1, PT, R21, R2, RZ ;  /* 0x0000000215087210 */ /* 0x000fc40007f3e0ff */
[----:B------:R-:W-:Y:S02]  /*b770*/  LOP3.LUT R18, R3, 0x138, RZ, 0xfc, !PT ;  /* 0x0000013803127812 */ /* 0x000fe400078efcff */
[----:B------:R-:W-:Y:S01]  /*b780*/  LEA.HI.X.SX32 R9, R21, R16, 0x1, P1 ;  /* 0x0000001015097211 */ /* 0x000fe200008f0eff */
[----:B------:R-:W-:Y:S01]  /*b790*/  IMAD R21, R0, 0x4, R13 ;  /* 0x0000000400157824 */ /* 0x000fe200078e020d */
[C---:B------:R-:W-:Y:S02]  /*b7a0*/  IADD3 R12, P1, PT, R13.reuse, R2, RZ ;  /* 0x000000020d0c7210 */ /* 0x040fe40007f3e0ff */
[----:B------:R-:W-:Y:S01]  /*b7b0*/  PRMT R25, R10, 0x7772, RZ ;  /* 0x000077720a197816 */ /* 0x000fe200000000ff */
[----:B---3--:R-:W-:Y:S01]  /*b7c0*/  VIADD R15, R132, 0x12c ;  /* 0x0000012c840f7836 */ /* 0x008fe20000000000 */
[----:B------:R-:W-:Y:S01]  /*b7d0*/  LEA.HI.X.SX32 R13, R13, R16, 0x1, P1 ;  /* 0x000000100d0d7211 */ /* 0x000fe200008f0eff */
[----:B------:R3:W-:Y:S01]  /*b7e0*/  @P5 STG.E.U8 desc[UR22][R8.64], R27 ;  /* 0x0000001b08005986 */ /* 0x0007e2000c101116 */
[----:B--2---:R-:W-:Y:S01]  /*b7f0*/  ISETP.LT.AND P1, PT, R18, UR5, !P0 ;  /* 0x0000000512007c0c */ /* 0x004fe2000c721270 */
[----:B------:R-:W2:Y:S01]  /*b800*/  LDCU UR5, c[0x0][0x39c] ;  /* 0x00007380ff0577ac */ /* 0x000ea20008000800 */
[----:B------:R-:W-:Y:S01]  /*b810*/  IADD3 R18, P5, PT, R21, R2, RZ ;  /* 0x0000000215127210 */ /* 0x000fe20007fbe0ff */
[----:B------:R5:W-:Y:S01]  /*b820*/  @P2 STG.E.U8 desc[UR22][R12.64], R23 ;  /* 0x000000170c002986 */ /* 0x000be2000c101116 */
[C---:B----4-:R-:W-:Y:S01]  /*b830*/  ISETP.LT.AND P2, PT, R15.reuse, UR4, !P0 ;  /* 0x000000040f007c0c */ /* 0x050fe2000c741270 */
[----:B------:R-:W-:Y:S01]  /*b840*/  IMAD R15, R15, R0, RZ ;  /* 0x000000000f0f7224 */ /* 0x000fe200078e02ff */
[----:B------:R-:W-:Y:S01]  /*b850*/  LEA.HI.X.SX32 R19, R21, R16, 0x1, P5 ;  /* 0x0000001015137211 */ /* 0x000fe200028f0eff */
[----:B------:R-:W4:Y:S01]  /*b860*/  LDCU UR4, c[0x0][0x39c] ;  /* 0x00007380ff0477ac */ /* 0x000f220008000800 */
[----:B------:R-:W-:-:S02]  /*b870*/  LOP3.LUT R14, R3, 0x140, RZ, 0xfc, !PT ;  /* 0x00000140030e7812 */ /* 0x000fc400078efcff */
[----:B------:R-:W-:Y:S01]  /*b880*/  PRMT R29, R10, 0x7773, RZ ;  /* 0x000077730a1d7816 */ /* 0x000fe200000000ff */
[----:B------:R-:W-:Y:S01]  /*b890*/  @P4 STG.E.U8 desc[UR22][R18.64], R25 ;  /* 0x0000001912004986 */ /* 0x000fe2000c101116 */
[C---:B---3--:R-:W-:Y:S02]  /*b8a0*/  IADD3 R8, P5, PT, R15.reuse, R2, RZ ;  /* 0x000000020f087210 */ /* 0x048fe40007fbe0ff */
[----:B0-----:R-:W-:Y:S01]  /*b8b0*/  ISETP.LT.AND P4, PT, R14, UR6, !P0 ;  /* 0x000000060e007c0c */ /* 0x001fe2000c781270 */
[----:B-----5:R-:W-:Y:S01]  /*b8c0*/  IMAD R23, R0, 0x8, R21 ;  /* 0x0000000800177824 */ /* 0x020fe200078e0215 */
[----:B------:R-:W-:Y:S01]  /*b8d0*/  LEA.HI.X.SX32 R9, R15, R16, 0x1, P5 ;  /* 0x000000100f097211 */ /* 0x000fe200028f0eff */
[----:B------:R-:W0:Y:S01]  /*b8e0*/  LDCU UR6, c[0x0][0x39c] ;  /* 0x00007380ff0677ac */ /* 0x000e220008000800 */
[----:B------:R3:W5:Y:S01]  /*b8f0*/  LDS.128 R12, [R17+UR11+0x2000] ;  /* 0x0020000b110c7984 */ /* 0x0007620008000c00 */
[----:B------:R-:W-:Y:S02]  /*b900*/  LOP3.LUT R10, R3, 0x144, RZ, 0xfc, !PT ;  /* 0x00000144030a7812 */ /* 0x000fe400078efcff */
[C---:B------:R-:W-:Y:S01]  /*b910*/  IADD3 R20, P5, PT, R23.reuse, R2, RZ ;  /* 0x0000000217147210 */ /* 0x040fe20007fbe0ff */
[----:B------:R1:W-:Y:S01]  /*b920*/  @P2 STG.E.U8 desc[UR22][R8.64], R29 ;  /* 0x0000001d08002986 */ /* 0x0003e2000c101116 */
[----:B--2---:R-:W-:Y:S01]  /*b930*/  ISETP.LT.AND P2, PT, R10, UR5, !P0 ;  /* 0x000000050a007c0c */ /* 0x004fe2000c741270 */
[----:B------:R-:W2:Y:S01]  /*b940*/  LDCU UR5, c[0x0][0x39c] ;  /* 0x00007380ff0577ac */ /* 0x000ea20008000800 */
[----:B------:R-:W-:Y:S01]  /*b950*/  LEA.HI.X.SX32 R21, R23, R16, 0x1, P5 ;  /* 0x0000001017157211 */ /* 0x000fe200028f0eff */
[----:B------:R-:W-:Y:S01]  /*b960*/  IMAD R23, R0, 0x4, R23 ;  /* 0x0000000400177824 */ /* 0x000fe200078e0217 */
[----:B------:R-:W-:-:S02]  /*b970*/  PRMT R27, R11, 0x7770, RZ ;  /* 0x000077700b1b7816 */ /* 0x000fc400000000ff */
[----:B------:R-:W-:Y:S01]  /*b980*/  LOP3.LUT R10, R3, 0x148, RZ, 0xfc, !PT ;  /* 0x00000148030a7812 */ /* 0x000fe200078efcff */
[----:B---3--:R-:W-:Y:S01]  /*b990*/  IMAD R17, R0, 0x4, R23 ;  /* 0x0000000400117824 */ /* 0x008fe200078e0217 */
[-C--:B------:R-:W-:Y:S01]  /*b9a0*/  IADD3 R18, P5, PT, R23, R2.reuse, RZ ;  /* 0x0000000217127210 */ /* 0x080fe20007fbe0ff */
[----:B------:R3:W-:Y:S01]  /*b9b0*/  @P6 STG.E.U8 desc[UR22][R20.64], R27 ;  /* 0x0000001b14006986 */ /* 0x0007e2000c101116 */
[----:B------:R-:W-:Y:S01]  /*b9c0*/  PRMT R25, R11, 0x7771, RZ ;  /* 0x000077710b197816 */ /* 0x000fe200000000ff */
[----:B-1----:R-:W-:Y:S01]  /*b9d0*/  VIADD R29, R132, 0x13c ;  /* 0x0000013c841d7836 */ /* 0x002fe20000000000 */
[----:B------:R-:W-:Y:S02]  /*b9e0*/  IADD3 R8, P6, PT, R17, R2, RZ ;  /* 0x0000000211087210 */ /* 0x000fe40007fde0ff */
[-C--:B------:R-:W-:Y:S02]  /*b9f0*/  LEA.HI.X.SX32 R19, R23, R16.reuse, 0x1, P5 ;  /* 0x0000001017137211 */ /* 0x080fe400028f0eff */
[----:B0-----:R-:W-:Y:S01]  /*ba00*/  ISETP.LT.AND P5, PT, R10, UR6, !P0 ;  /* 0x000000060a007c0c */ /* 0x001fe2000c7a1270 */
[----:B------:R-:W0:Y:S01]  /*ba10*/  LDCU UR6, c[0x0][0x39c] ;  /* 0x00007380ff0677ac */ /* 0x000e220008000800 */
[----:B------:R-:W-:Y:S01]  /*ba20*/  LEA.HI.X.SX32 R9, R17, R16, 0x1, P6 ;  /* 0x0000001011097211 */ /* 0x000fe200030f0eff */
[----:B------:R1:W-:Y:S01]  /*ba30*/  @P3 STG.E.U8 desc[UR22][R18.64], R25 ;  /* 0x0000001912003986 */ /* 0x0003e2000c101116 */
[----:B------:R-:W-:Y:S01]  /*ba40*/  PRMT R23, R11, 0x7772, RZ ;  /* 0x000077720b177816 */ /* 0x000fe200000000ff */
[----:B---3--:R-:W-:Y:S01]  /*ba50*/  IMAD R21, R29, R0, RZ ;  /* 0x000000001d157224 */ /* 0x008fe200078e02ff */
[----:B------:R-:W-:Y:S01]  /*ba60*/  LOP3.LUT R10, R3, 0x150, RZ, 0xfc, !PT ;  /* 0x00000150030a7812 */ /* 0x000fe200078efcff */
[----:B------:R-:W-:Y:S01]  /*ba70*/  IMAD R17, R0, 0x8, R17 ;  /* 0x0000000800117824 */ /* 0x000fe200078e0211 */
[----:B----4-:R-:W-:Y:S01]  /*ba80*/  ISETP.LT.AND P3, PT, R29, UR4, !P0 ;  /* 0x000000041d007c0c */ /* 0x010fe2000c761270 */
[----:B------:R3:W-:Y:S01]  /*ba90*/  @P1 STG.E.U8 desc[UR22][R8.64], R23 ;  /* 0x0000001708001986 */ /* 0x0007e2000c101116 */
[C---:B------:R-:W-:Y:S01]  /*baa0*/  IADD3 R20, P6, PT, R21.reuse, R2, RZ ;  /* 0x0000000215147210 */ /* 0x040fe20007fde0ff */
[----:B------:R-:W4:Y:S01]  /*bab0*/  LDCU UR4, c[0x0][0x39c] ;  /* 0x00007380ff0477ac */ /* 0x000f220008000800 */
[----:B--2---:R-:W-:Y:S01]  /*bac0*/  ISETP.LT.AND P1, PT, R10, UR5, !P0 ;  /* 0x000000050a007c0c */ /* 0x004fe2000c721270 */
[----:B------:R-:W-:Y:S01]  /*bad0*/  VIADD R27, R132, 0x15c ;  /* 0x0000015c841b7836 */ /* 0x000fe20000000000 */
[----:B------:R-:W-:Y:S01]  /*bae0*/  LEA.HI.X.SX32 R21, R21, R16, 0x1, P6 ;  /* 0x0000001015157211 */ /* 0x000fe200030f0eff */
[----:B------:R-:W2:Y:S01]  /*baf0*/  LDCU UR5, c[0x0][0x39c] ;  /* 0x00007380ff0577ac */ /* 0x000ea20008000800 */
[----:B------:R-:W-:-:S02]  /*bb00*/  IADD3 R10, P6, PT, R17, R2, RZ ;  /* 0x00000002110a7210 */ /* 0x000fc40007fde0ff */
[----:B-1----:R-:W-:Y:S02]  /*bb10*/  PRMT R19, R11, 0x7773, RZ ;  /* 0x000077730b137816 */ /* 0x002fe400000000ff */
[----:B------:R-:W-:Y:S02]  /*bb20*/  LOP3.LUT R18, R3, 0x154, RZ, 0xfc, !PT ;  /* 0x0000015403127812 */ /* 0x000fe400078efcff */
[----:B------:R-:W-:Y:S01]  /*bb30*/  LEA.HI.X.SX32 R11, R17, R16, 0x1, P6 ;  /* 0x00000010110b7211 */ /* 0x000fe200030f0eff */
[----:B------:R-:W-:Y:S01]  /*bb40*/  IMAD R17, R0, 0x4, R17 ;  /* 0x0000000400117824 */ /* 0x000fe200078e0211 */
[----:B-----5:R-:W-:Y:S01]  /*bb50*/  PRMT R25, R12, 0x7770, RZ ;  /* 0x000077700c197816 */ /* 0x020fe200000000ff */
[----:B------:R1:W-:Y:S01]  /*bb60*/  @P3 STG.E.U8 desc[UR22][R20.64], R19 ;  /* 0x0000001314003986 */ /* 0x0003e2000c101116 */
[----:B0-----:R-:W-:Y:S01]  /*bb70*/  ISETP.LT.AND P3, PT, R18, UR6, !P0 ;  /* 0x0000000612007c0c */ /* 0x001fe2000c761270 */
[----:B------:R-:W0:Y:S01]  /*bb80*/  LDCU UR6, c[0x0][0x39c] ;  /* 0x00007380ff0677ac */ /* 0x000e220008000800 */
[----:B------:R-:W-:Y:S01]  /*bb90*/  LOP3.LUT R18, R3, 0x158, RZ, 0xfc, !PT ;  /* 0x0000015803127812 */ /* 0x000fe200078efcff */
[----:B------:R5:W-:Y:S01]  /*bba0*/  @P4 STG.E.U8 desc[UR22][R10.64], R25 ;  /* 0x000000190a004986 */ /* 0x000be2000c101116 */
[----:B---3--:R-:W-:Y:S01]  /*bbb0*/  IADD3 R8, P4, PT, R17, R2, RZ ;  /* 0x0000000211087210 */ /* 0x008fe20007f9e0ff */
[----:B------:R-:W-:-:S03]  /*bbc0*/  IMAD R23, R0, 0x4, R17 ;  /* 0x0000000400177824 */ /* 0x000fc600078e0211 */
[----:B------:R-:W-:Y:S02]  /*bbd0*/  LEA.HI.X.SX32 R9, R17, R16, 0x1, P4 ;  /* 0x0000001011097211 */ /* 0x000fe400020f0eff */
[----:B--2---:R-:W-:Y:S01]  /*bbe0*/  ISETP.LT.AND P4, PT, R18, UR5, !P0 ;  /* 0x0000000512007c0c */ /* 0x004fe2000c781270 */
[----:B-1----:R-:W-:Y:S01]  /*bbf0*/  VIADD R21, R132, 0x14c ;  /* 0x0000014c84157836 */ /* 0x002fe20000000000 */
[----:B------:R-:W-:Y:S01]  /*bc00*/  IADD3 R18, P6, PT, R23, R2, RZ ;  /* 0x0000000217127210 */ /* 0x000fe20007fde0ff */
[----:B------:R-:W1:Y:S01]  /*bc10*/  LDCU UR5, c[0x0][0x39c] ;  /* 0x00007380ff0577ac */ /* 0x000e620008000800 */
[----:B------:R-:W-:Y:S01]  /*bc20*/  PRMT R17, R12, 0x7771, RZ ;  /* 0x000077710c117816 */ /* 0x000fe200000000ff */
[----:B-----5:R-:W-:Y:S01]  /*bc30*/  IMAD R11, R21, R0, RZ ;  /* 0x00000000150b7224 */ /* 0x020fe200078e02ff */
[----:B------:R-:W-:Y:S01]  /*bc40*/  LEA.HI.X.SX32 R19, R23, R16, 0x1, P6 ;  /* 0x0000001017137211 */ /* 0x000fe200030f0eff */
[----:B------:R-:W-:Y:S01]  /*bc50*/  IMAD R23, R0, 0x8, R23 ;  /* 0x0000000800177824 */ /* 0x000fe200078e0217 */
[----:B------:R-:W-:Y:S01]  /*bc60*/  PRMT R25, R12, 0x7772, RZ ;  /* 0x000077720c197816 */ /* 0x000fe200000000ff */
[----:B------:R2:W-:Y:S01]  /*bc70*/  @P2 STG.E.U8 desc[UR22][R8.64], R17 ;  /* 0x0000001108002986 */ /* 0x0005e2000c101116 */
[----:B------:R-:W-:-:S02]  /*bc80*/  LOP3.LUT R20, R3, 0x160, RZ, 0xfc, !PT ;  /* 0x0000016003147812 */ /* 0x000fc400078efcff */
[----:B----4-:R-:W-:Y:S01]  /*bc90*/  ISETP.LT.AND P2, PT, R21, UR4, !P0 ;  /* 0x0000000415007c0c */ /* 0x010fe2000c741270 */
[----:B------:R3:W-:Y:S01]  /*bca0*/  @P5 STG.E.U8 desc[UR22][R18.64], R25 ;  /* 0x0000001912005986 */ /* 0x0007e2000c101116 */
[----:B0-----:R-:W-:Y:S01]  /*bcb0*/  ISETP.LT.AND P5, PT, R20, UR6, !P0 ;  /* 0x0000000614007c0c */ /* 0x001fe2000c7a1270 */
[----:B------:R-:W0:Y:S01]  /*bcc0*/  LDCU UR6, c[0x0][0x39c] ;  /* 0x00007380ff0677ac */ /* 0x000e220008000800 */
[C---:B------:R-:W-:Y:S02]  /*bcd0*/  IADD3 R10, P6, PT, R11.reuse, R2, RZ ;  /* 0x000000020b0a7210 */ /* 0x040fe40007fde0ff */
[----:B------:R-:W-:Y:S01]  /*bce0*/  PRMT R21, R12, 0x7773, RZ ;  /* 0x000077730c157816 */ /* 0x000fe200000000ff */
[----:B------:R-:W4:Y:S01]  /*bcf0*/  LDCU UR4, c[0x0][0x39c] ;  /* 0x00007380ff0477ac */ /* 0x000f220008000800 */
[----:B------:R-:W-:Y:S01]  /*bd00*/  LEA.HI.X.SX32 R11, R11, R16, 0x1, P6 ;  /* 0x000000100b0b7211 */ /* 0x000fe200030f0eff */
[----:B--2---:R-:W-:Y:S01]  /*bd10*/  IMAD R17, R0, 0x4, R23 ;  /* 0x0000000400117824 */ /* 0x004fe200078e0217 */
[----:B------:R-:W-:-:S02]  /*bd20*/  IADD3 R8, P6, PT, R23, R2, RZ ;  /* 0x0000000217087210 */ /* 0x000fc40007fde0ff */
[----:B------:R-:W-:Y:S01]  /*bd30*/  LOP3.LUT R20, R3, 0x164, RZ, 0xfc, !PT ;  /* 0x0000016403147812 */ /* 0x000fe200078efcff */
[----:B------:R2:W-:Y:S01]  /*bd40*/  @P2 STG.E.U8 desc[UR22][R10.64], R21 ;  /* 0x000000150a002986 */ /* 0x0005e2000c101116 */
[----:B------:R-:W-:Y:S02]  /*bd50*/  LEA.HI.X.SX32 R9, R23, R16, 0x1, P6 ;  /* 0x0000001017097211 */ /* 0x000fe400030f0eff */
[----:B---3--:R-:W-:Y:S02]  /*bd60*/  IADD3 R18, P6, PT, R17, R2, RZ ;  /* 0x0000000211127210 */ /* 0x008fe40007fde0ff */
[----:B------:R-:W-:Y:S02]  /*bd70*/  PRMT R23, R13, 0x7770, RZ ;  /* 0x000077700d177816 */ /* 0x000fe400000000ff */
[----:B-1----:R-:W-:Y:S01]  /*bd80*/  ISETP.LT.AND P2, PT, R20, UR5, !P0 ;  /* 0x0000000514007c0c */ /* 0x002fe2000c741270 */
[----:B------:R-:W1:Y:S01]  /*bd90*/  LDCU UR5, c[0x0][0x39c] ;  /* 0x00007380ff0577ac */ /* 0x000e620008000800 */
[----:B------:R-:W-:Y:S01]  /*bda0*/  LOP3.LUT R12, R3, 0x168, RZ, 0xfc, !PT ;  /* 0x00000168030c7812 */ /* 0x000fe200078efcff */
[----:B------:R3:W-:Y:S01]  /*bdb0*/  @P1 STG.E.U8 desc[UR22][R8.64], R23 ;  /* 0x0000001708001986 */ /* 0x0007e2000c101116 */
[----:B------:R-:W-:Y:S01]  /*bdc0*/  LEA.HI.X.SX32 R19, R17, R16, 0x1, P6 ;  /* 0x0000001011137211 */ /* 0x000fe200030f0eff */
[----:B------:R-:W-:Y:S01]  /*bdd0*/  IMAD R17, R0, 0x4, R17 ;  /* 0x0000000400117824 */ /* 0x000fe200078e0211 */
[----:B------:R-:W-:Y:S01]  /*bde0*/  PRMT R25, R13, 0x7771, RZ ;  /* 0x000077710d197816 */ /* 0x000fe200000000ff */
[C---:B--2---:R-:W-:Y:S01]  /*bdf0*/  IMAD R21, R27.reuse, R0, RZ ;  /* 0x000000001b157224 */ /* 0x044fe200078e02ff */
[----:B0-----:R-:W-:Y:S01]  /*be00*/  ISETP.LT.AND P1, PT, R12, UR6, !P0 ;  /* 0x000000060c007c0c */ /* 0x001fe2000c721270 */
[----:B------:R-:W0:Y:S01]  /*be10*/  LDCU UR6, c[0x0][0x39c] ;  /* 0x00007380ff0677ac */ /* 0x000e220008000800 */
[----:B----4-:R-:W-:Y:S01]  /*be20*/  ISETP.LT.AND P6, PT, R27, UR4, !P0 ;  /* 0x000000041b007c0c */ /* 0x010fe2000c7c1270 */
[----:B------:R2:W-:Y:S01]  /*be30*/  @P3 STG.E.U8 desc[UR22][R18.64], R25 ;  /* 0x0000001912003986 */ /* 0x0005e2000c101116 */
[----:B------:R-:W-:Y:S01]  /*be40*/  IADD3 R10, P3, PT, R17, R2, RZ ;  /* 0x00000002110a7210 */ /* 0x000fe20007f7e0ff */
[----:B------:R-:W4:Y:S01]  /*be50*/  LDCU UR4, c[0x0][0x39c] ;  /* 0x00007380ff0477ac */ /* 0x000f220008000800 */
[----:B------:R-:W-:Y:S01]  /*be60*/  LOP3.LUT R12, R3, 0x170, RZ, 0xfc, !PT ;  /* 0x00000170030c7812 */ /* 0x000fe200078efcff */
[----:B------:R-:W-:Y:S01]  /*be70*/  VIADD R27, R132, 0x17c ;  /* 0x0000017c841b7836 */ /* 0x000fe20000000000 */
[----:B------:R-:W-:Y:S01]  /*be80*/  LEA.HI.X.SX32 R11, R17, R16, 0x1, P3 ;  /* 0x00000010110b7211 */ /* 0x000fe200018f0eff */
[----:B------:R-:W-:Y:S01]  /*be90*/  IMAD R17, R0, 0x8, R17 ;  /* 0x0000000800117824 */ /* 0x000fe200078e0211 */
[----:B---3--:R-:W-:-:S02]  /*bea0*/  PRMT R23, R13, 0x7772, RZ ;  /* 0x000077720d177816 */ /* 0x008fc400000000ff */
[----:B------:R-:W-:Y:S02]  /*beb0*/  IADD3 R8, P3, PT, R21, R2, RZ ;  /* 0x0000000215087210 */ /* 0x000fe40007f7e0ff */
[----:B--2---:R-:W-:Y:S01]  /*bec0*/  PRMT R25, R13, 0x7773, RZ ;  /* 0x000077730d197816 */ /* 0x004fe200000000ff */
[----:B------:R2:W-:Y:S01]  /*bed0*/  @P4 STG.E.U8 desc[UR22][R10.64], R23 ;  /* 0x000000170a004986 */ /* 0x0005e2000c101116 */
[----:B------:R-:W-:Y:S01]  /*bee0*/  LEA.HI.X.SX32 R9, R21, R16, 0x1, P3 ;  /* 0x0000001015097211 */ /* 0x000fe200018f0eff */
[----:B------:R-:W-:Y:S01]  /*bef0*/  IMAD R19, R0, 0x4, R17 ;  /* 0x0000000400137824 */ /* 0x000fe200078e0211 */
[----:B-1----:R-:W-:Y:S01]  /*bf00*/  ISETP.LT.AND P3, PT, R12, UR5, !P0 ;  /* 0x000000050c007c0c */ /* 0x002fe2000c761270 */
[----:B------:R-:W1:Y:S01]  /*bf10*/  LDCU UR5, c[0x0][0x39c] ;  /* 0x00007380ff0577ac */ /* 0x000e620008000800 */
[----:B------:R-:W-:Y:S01]  /*bf20*/  IADD3 R12, P4, PT, R17, R2, RZ ;  /* 0x00000002110c7210 */ /* 0x000fe20007f9e0ff */
[----:B------:R3:W-:Y:S01]  /*bf30*/  @P6 STG.E.U8 desc[UR22][R8.64], R25 ;  /* 0x0000001908006986 */ /* 0x0007e2000c101116 */
[----:B------:R-:W-:-:S02]  /*bf40*/  LOP3.LUT R18, R3, 0x174, RZ, 0xfc, !PT ;  /* 0x0000017403127812 */ /* 0x000fc400078efcff */
[----:B------:R-:W-:Y:S02]  /*bf50*/  LEA.HI.X.SX32 R13, R17, R16, 0x1, P4 ;  /* 0x00000010110d7211 */ /* 0x000fe400020f0eff */
[----:B0-----:R-:W-:Y:S01]  /*bf60*/  ISETP.LT.AND P4, PT, R18, UR6, !P0 ;  /* 0x0000000612007c0c */ /* 0x001fe2000c781270 */
[----:B------:R-:W0:Y:S01]  /*bf70*/  LDCU UR6, c[0x0][0x39c] ;  /* 0x00007380ff0677ac */ /* 0x000e220008000800 */
[C---:B--2---:R-:W-:Y:S02]  /*bf80*/  IADD3 R10, P6, PT, R19.reuse, R2, RZ ;  /* 0x00000002130a7210 */ /* 0x044fe40007fde0ff */
[C---:B------:R-:W-:Y:S02]  /*bf90*/  PRMT R23, R14.reuse, 0x7770, RZ ;  /* 0x000077700e177816 */ /* 0x040fe400000000ff */
[----:B------:R-:W-:Y:S01]  /*bfa0*/  PRMT R21, R14, 0x7771, RZ ;  /* 0x000077710e157816 */ /* 0x000fe200000000ff */
[----:B---3--:R-:W-:Y:S01]  /*bfb0*/  VIADD R25, R132, 0x16c ;  /* 0x0000016c84197836 */ /* 0x008fe20000000000 */
[----:B------:R-:W-:Y:S01]  /*bfc0*/  LEA.HI.X.SX32 R11, R19, R16, 0x1, P6 ;  /* 0x00000010130b7211 */ /* 0x000fe200030f0eff */
[----:B------:R-:W-:Y:S01]  /*bfd0*/  IMAD R19, R0, 0x4, R19 ;  /* 0x0000000400137824 */ /* 0x000fe200078e0213 */
        /* <DEDUP_REMOVED lines=10> */
[----:B--2---:R-:W-:Y:S01]  /*c080*/  IMAD R13, R25, R0, RZ ;  /* 0x00000000190d7224 */ /* 0x004fe200078e02ff */
[----:B------:R-:W1:Y:S01]  /*c090*/  LDCU UR5, c[0x0][0x39c] ;  /* 0x00007380ff0577ac */ /* 0x000e620008000800 */
[----:B------:R2:W-:Y:S01]  /*c0a0*/  @P1 STG.E.U8 desc[UR22][R8.64], R17 ;  /* 0x0000001108001986 */ /* 0x0005e2000c101116 */
[----:B------:R-:W-:-:S02]  /*c0b0*/  PRMT R23, R14, 0x7773, RZ ;  /* 0x000077730e177816 */ /* 0x000fc400000000ff */
[----:B---3--:R-:W-:Y:S02]  /*c0c0*/  LOP3.LUT R11, R3, 0x180, RZ, 0xfc, !PT ;  /* 0x00000180030b7812 */ /* 0x008fe400078efcff */
        /* <DEDUP_REMOVED lines=12> */
[C---:B--2---:R-:W-:Y:S01]  /*c190*/  IADD3 R8, P3, PT, R19.reuse, R2, RZ ;  /* 0x0000000213087210 */ /* 0x044fe20007f7e0ff */
[----:B------:R-:W-:Y:S01]  /*c1a0*/  IMAD R17, R0, 0x4, R19 ;  /* 0x0000000400117824 */ /* 0x000fe200078e0213 */
[----:B------:R-:W-:Y:S01]  /*c1b0*/  ISETP.LT.AND P5, PT, R14, UR7, !P0 ;  /* 0x000000070e007c0c */ /* 0x000fe2000c7a1270 */
[----:B------:R-:W2:Y:S01]  /*c1c0*/  LDCU UR7, c[0x0][0x39c] ;  /* 0x00007380ff0777ac */ /* 0x000ea20008000800 */
[----:B------:R-:W-:Y:S01]  /*c1d0*/  LEA.HI.X.SX32 R9, R19, R16, 0x1, P3 ;  /* 0x0000001013097211 */ /* 0x000fe200018f0eff */
[----:B------:R-:W-:Y:S01]  /*c1e0*/  IMAD R19, R27, R0, RZ ;  /* 0x000000001b137224 */ /* 0x000fe200078e02ff */
[----:B------:R-:W-:Y:S02]  /*c1f0*/  LOP3.LUT R14, R3, 0x188, RZ, 0xfc, !PT ;  /* 0x00000188030e7812 */ /* 0x000fe400078efcff */
[----:B---3--:R-:W-:Y:S01]  /*c200*/  IADD3 R10, P6, PT, R17, R2, RZ ;  /* 0x00000002110a7210 */ /* 0x008fe20007fde0ff */
[----:B------:R3:W-:Y:S01]  /*c210*/  @P4 STG.E.U8 desc[UR22][R8.64], R25 ;  /* 0x0000001908004986 */ /* 0x0007e2000c101116 */
[----:B-1----:R-:W-:Y:S01]  /*c220*/  ISETP.LT.AND P4, PT, R14, UR5, !P0 ;  /* 0x000000050e007c0c */ /* 0x002fe2000c781270 */
[----:B------:R-:W1:Y:S01]  /*c230*/  LDCU UR5, c[0x0][0x39c] ;  /* 0x00007380ff0577ac */ /* 0x000e620008000800 */
[----:B----4-:R-:W-:Y:S01]  /*c240*/  ISETP.LT.AND P3, PT, R27, UR4, !P0 ;  /* 0x000000041b007c0c */ /* 0x010fe2000c761270 */
[----:B------:R-:W-:Y:S01]  /*c250*/  VIADD R27, R132, 0x1bc ;  /* 0x000001bc841b7836 */ /* 0x000fe20000000000 */
[----:B------:R-:W-:Y:S01]  /*c260*/  LEA.HI.X.SX32 R11, R17, R16, 0x1, P6 ;  /* 0x00000010110b7211 */ /* 0x000fe200030f0eff */
[----:B------:R-:W4:Y:S01]  /*c270*/  LDCU UR4, c[0x0][0x39c] ;  /* 0x00007380ff0477ac */ /* 0x000f220008000800 */
[----:B-----5:R-:W-:Y:S01]  /*c280*/  IADD3 R12, P6, PT, R19, R2, RZ ;  /* 0x00000002130c7210 */ /* 0x020fe20007fde0ff */
[----:B------:R-:W-:Y:S01]  /*c290*/  IMAD R17, R0, 0x8, R17 ;  /* 0x0000000800117824 */ /* 0x000fe200078e0211 */
[----:B------:R-:W-:-:S02]  /*c2a0*/  PRMT R23, R15, 0x7772, RZ ;  /* 0x000077720f177816 */ /* 0x000fc400000000ff */
[----:B------:R-:W-:Y:S02]  /*c2b0*/  LOP3.LUT R14, R3, 0x190, RZ, 0xfc, !PT ;  /* 0x00000190030e7812 */ /* 0x000fe400078efcff */
[----:B------:R-:W-:Y:S01]  /*c2c0*/  PRMT R21, R15, 0x7773, RZ ;  /* 0x000077730f157816 */ /* 0x000fe200000000ff */
[----:B------:R-:W-:Y:S01]  /*c2d0*/  IMAD R15, R0, 0x4, R17 ;  /* 0x00000004000f7824 */ /* 0x000fe200078e0211 */
[----:B------:R-:W-:Y:S01]  /*c2e0*/  LEA.HI.X.SX32 R13, R19, R16, 0x1, P6 ;  /* 0x00000010130d7211 */ /* 0x000fe200030f0eff */
[----:B------:R5:W-:Y:S01]  /*c2f0*/  @P2 STG.E.U8 desc[UR22][R10.64], R23 ;  /* 0x000000170a002986 */ /* 0x000be2000c101116 */
[----:B---3--:R-:W-:Y:S02]  /*c300*/  IADD3 R8, P6, PT, R17, R2, RZ ;  /* 0x0000000211087210 */ /* 0x008fe40007fde0ff */
[----:B0-----:R-:W-:Y:S01]  /*c310*/  ISETP.LT.AND P2, PT, R14, UR6, !P0 ;  /* 0x000000060e007c0c */ /* 0x001fe2000c741270 */
[----:B------:R0:W-:Y:S01]  /*c320*/  @P3 STG.E.U8 desc[UR22][R12.64], R21 ;  /* 0x000000150c003986 */ /* 0x0001e2000c101116 */
[----:B------:R-:W-:Y:S01]  /*c330*/  LOP3.LUT R14, R3, 0x194, RZ, 0xfc, !PT ;  /* 0x00000194030e7812 */ /* 0x000fe200078efcff */
[----:B------:R-:W3:Y:S01]  /*c340*/  LDCU UR6, c[0x0][0x39c] ;  /* 0x00007380ff0677ac */ /* 0x000ee20008000800 */
[----:B------:R-:W-:Y:S01]  /*c350*/  LEA.HI.X.SX32 R9, R17, R16, 0x1, P6 ;  /* 0x0000001011097211 */ /* 0x000fe200030f0eff */
[----:B------:R-:W-:Y:S01]  /*c360*/  VIADD R17, R132, 0x18c ;  /* 0x0000018c84117836 */ /* 0x000fe20000000000 */
[----:B------:R-:W-:-:S02]  /*c370*/  PRMT R19, R4, 0x7770, RZ ;  /* 0x0000777004137816 */ /* 0x000fc400000000ff */
[----:B-1----:R-:W-:Y:S01]  /*c380*/  ISETP.LT.AND P3, PT, R14, UR5, !P0 ;  /* 0x000000050e007c0c */ /* 0x002fe2000c761270 */
[----:B------:R-:W1:Y:S01]  /*c390*/  LDCU UR5, c[0x0][0x39c] ;  /* 0x00007380ff0577ac */ /* 0x000e620008000800 */
[----:B-----5:R-:W-:Y:S01]  /*c3a0*/  IADD3 R10, P6, PT, R15, R2, RZ ;  /* 0x000000020f0a7210 */ /* 0x020fe20007fde0ff */
[----:B------:R5:W-:Y:S01]  /*c3b0*/  @P1 STG.E.U8 desc[UR22][R8.64], R19 ;  /* 0x0000001308001986 */ /* 0x000be2000c101116 */
[C---:B----4-:R-:W-:Y:S01]  /*c3c0*/  ISETP.LT.AND P1, PT, R17.reuse, UR4, !P0 ;  /* 0x0000000411007c0c */ /* 0x050fe2000c721270 */
[----:B------:R-:W-:Y:S01]  /*c3d0*/  IMAD R17, R17, R0, RZ ;  /* 0x0000000011117224 */ /* 0x000fe200078e02ff */
[----:B------:R-:W-:Y:S01]  /*c3e0*/  LEA.HI.X.SX32 R11, R15, R16, 0x1, P6 ;  /* 0x000000100f0b7211 */ /* 0x000fe200030f0eff */
[----:B------:R-:W-:Y:S01]  /*c3f0*/  IMAD R15, R0, 0x4, R15 ;  /* 0x00000004000f7824 */ /* 0x000fe200078e020f */
[C---:B0-----:R-:W-:Y:S01]  /*c400*/  PRMT R21, R4.reuse, 0x7771, RZ ;  /* 0x0000777104157816 */ /* 0x041fe200000000ff */
[----:B------:R-:W0:Y:S01]  /*c410*/  LDCU UR4, c[0x0][0x39c] ;  /* 0x00007380ff0477ac */ /* 0x000e220008000800 */
[----:B------:R-:W-:-:S02]  /*c420*/  PRMT R23, R4, 0x7772, RZ ;  /* 0x0000777204177816 */ /* 0x000fc400000000ff */
[----:B------:R-:W-:Y:S01]  /*c430*/  LOP3.LUT R14, R3, 0x198, RZ, 0xfc, !PT ;  /* 0x00000198030e7812 */ /* 0x000fe200078efcff */
[----:B------:R4:W-:Y:S01]  /*c440*/  @P5 STG.E.U8 desc[UR22][R10.64], R21 ;  /* 0x000000150a005986 */ /* 0x0009e2000c101116 */
[-C--:B------:R-:W-:Y:S02]  /*c450*/  IADD3 R12, P5, PT, R15, R2.reuse, RZ ;  /* 0x000000020f0c7210 */ /* 0x080fe40007fbe0ff */
[----:B-----5:R-:W-:Y:S02]  /*c460*/  IADD3 R8, P6, PT, R17, R2, RZ ;  /* 0x0000000211087210 */ /* 0x020fe40007fde0ff */
[-C--:B------:R-:W-:Y:S01]  /*c470*/  LEA.HI.X.SX32 R13, R15, R16.reuse, 0x1, P5 ;  /* 0x000000100f0d7211 */ /* 0x080fe200028f0eff */
[----:B------:R-:W-:Y:S01]  /*c480*/  IMAD R15, R0, 0x8, R15 ;  /* 0x00000008000f7824 */ /* 0x000fe200078e020f */
[----:B------:R-:W-:Y:S02]  /*c490*/  LEA.HI.X.SX32 R9, R17, R16, 0x1, P6 ;  /* 0x0000001011097211 */ /* 0x000fe400030f0eff */
[----:B------:R-:W-:Y:S01]  /*c4a0*/  PRMT R19, R4, 0x7773, RZ ;  /* 0x0000777304137816 */ /* 0x000fe200000000ff */
[----:B------:R5:W-:Y:S01]  /*c4b0*/  @P4 STG.E.U8 desc[UR22][R12.64], R23 ;  /* 0x000000170c004986 */ /* 0x000be2000c101116 */
[----:B-1----:R-:W-:Y:S01]  /*c4c0*/  ISETP.LT.AND P5, PT, R14, UR5, !P0 ;  /* 0x000000050e007c0c */ /* 0x002fe2000c7a1270 */
[----:B------:R-:W-:Y:S01]  /*c4d0*/  IMAD R17, R0, 0x4, R15 ;  /* 0x0000000400117824 */ /* 0x000fe200078e020f */
[----:B------:R-:W-:Y:S01]  /*c4e0*/  LOP3.LUT R14, R3, 0x1a0, RZ, 0xfc, !PT ;  /* 0x000001a0030e7812 */ /* 0x000fe200078efcff */
[----:B------:R1:W-:Y:S01]  /*c4f0*/  @P1 STG.E.U8 desc[UR22][R8.64], R19 ;  /* 0x0000001308001986 */ /* 0x0003e2000c101116 */
[----:B----4-:R-:W-:Y:S01]  /*c500*/  IADD3 R10, P1, PT, R15, R2, RZ ;  /* 0x000000020f0a7210 */ /* 0x010fe20007f3e0ff */
[----:B------:R-:W4:Y:S01]  /*c510*/  LDCU UR5, c[0x0][0x39c] ;  /* 0x00007380ff0577ac */ /* 0x000f220008000800 */
[----:B---3--:R-:W-:-:S02]  /*c520*/  ISETP.LT.AND P4, PT, R14, UR6, !P0 ;  /* 0x000000060e007c0c */ /* 0x008fc4000c781270 */
[----:B------:R-:W-:Y:S01]  /*c530*/  LEA.HI.X.SX32 R11, R15, R16, 0x1, P1 ;  /* 0x000000100f0b7211 */ /* 0x000fe200008f0eff */
[----:B------:R-:W-:Y:S01]  /*c540*/  IMAD R15, R0, 0x4, R17 ;  /* 0x00000004000f7824 */ /* 0x000fe200078e0211 */
[----:B------:R-:W-:Y:S01]  /*c550*/  LOP3.LUT R4, R3, 0x1a4, RZ, 0xfc, !PT ;  /* 0x000001a403047812 */ /* 0x000fe200078efcff */
[----:B------:R-:W3:Y:S01]  /*c560*/  LDCU UR6, c[0x0][0x39c] ;  /* 0x00007380ff0677ac */ /* 0x000ee20008000800 */
[----:B-----5:R-:W-:Y:S01]  /*c570*/  IADD3 R12, P6, PT, R17, R2, RZ ;  /* 0x00000002110c7210 */ /* 0x020fe20007fde0ff */
[----:B------:R-:W-:Y:S01]  /*c580*/  VIADD R23, R132, 0x19c ;  /* 0x0000019c84177836 */ /* 0x000fe20000000000 */
[----:B------:R-:W-:Y:S02]  /*c590*/  PRMT R21, R5, 0x7770, RZ ;  /* 0x0000777005157816 */ /* 0x000fe400000000ff */
[----:B------:R-:W-:Y:S02]  /*c5a0*/  LEA.HI.X.SX32 R13, R17, R16, 0x1, P6 ;  /* 0x00000010110d7211 */ /* 0x000fe400030f0eff */
[----:B--2---:R-:W-:Y:S01]  /*c5b0*/  ISETP.LT.AND P1, PT, R4, UR7, !P0 ;  /* 0x0000000704007c0c */ /* 0x004fe2000c721270 */
[----:B------:R-:W2:Y:S01]  /*c5c0*/  LDCU UR7, c[0x0][0x39c] ;  /* 0x00007380ff0777ac */ /* 0x000ea20008000800 */
[----:B-1----:R-:W-:Y:S01]  /*c5d0*/  IADD3 R8, P6, PT, R15, R2, RZ ;  /* 0x000000020f087210 */ /* 0x002fe20007fde0ff */
[----:B------:R1:W-:Y:S01]  /*c5e0*/  @P2 STG.E.U8 desc[UR22][R10.64], R21 ;  /* 0x000000150a002986 */ /* 0x0003e2000c101116 */
[----:B------:R-:W-:-:S02]  /*c5f0*/  PRMT R19, R5, 0x7771, RZ ;  /* 0x0000777105137816 */ /* 0x000fc400000000ff */
[----:B------:R-:W-:Y:S01]  /*c600*/  LEA.HI.X.SX32 R9, R15, R16, 0x1, P6 ;  /* 0x000000100f097211 */ /* 0x000fe200030f0eff */
[----:B------:R-:W-:Y:S01]  /*c610*/  IMAD R15, R0, 0x8, R15 ;  /* 0x00000008000f7824 */ /* 0x000fe200078e020f */
[----:B------:R-:W-:Y:S01]  /*c620*/  PRMT R17, R5, 0x7772, RZ ;  /* 0x0000777205117816 */ /* 0x000fe200000000ff */
[----:B------:R-:W-:Y:S01]  /*c630*/  @P3 STG.E.U8 desc[UR22][R12.64], R19 ;  /* 0x000000130c003986 */ /* 0x000fe2000c101116 */
[----:B------:R-:W-:Y:S02]  /*c640*/  LOP3.LUT R4, R3, 0x1a8, RZ, 0xfc, !PT ;  /* 0x000001a803047812 */ /* 0x000fe400078efcff */
[C---:B0-----:R-:W-:Y:S01]  /*c650*/  ISETP.LT.AND P2, PT, R23.reuse, UR4, !P0 ;  /* 0x0000000417007c0c */ /* 0x041fe2000c741270 */
[----:B------:R0:W-:Y:S01]  /*c660*/  @P5 STG.E.U8 desc[UR22][R8.64], R17 ;  /* 0x0000001108005986 */ /* 0x0001e2000c101116 */
[----:B----4-:R-:W-:Y:S01]  /*c670*/  ISETP.LT.AND P3, PT, R4, UR5, !P0 ;  /* 0x0000000504007c0c */ /* 0x010fe2000c761270 */
[----:B-1----:R-:W-:Y:S01]  /*c680*/  IMAD R11, R23, R0, RZ ;  /* 0x00000000170b7224 */ /* 0x002fe200078e02ff */
[----:B------:R-:W-:Y:S01]  /*c690*/  LOP3.LUT R4, R3, 0x1b0, RZ, 0xfc, !PT ;  /* 0x000001b003047812 */ /* 0x000fe200078efcff */
[----:B------:R-:W1:Y:S01]  /*c6a0*/  LDCU UR5, c[0x0][0x39c] ;  /* 0x00007380ff0577ac */ /* 0x000e620008000800 */
[----:B------:R-:W-:-:S02]  /*c6b0*/  PRMT R21, R6, 0x7770, RZ ;  /* 0x0000777006157816 */ /* 0x000fc400000000ff */
[C---:B------:R-:W-:Y:S01]  /*c6c0*/  IADD3 R10, P5, PT, R11.reuse, R2, RZ ;  /* 0x000000020b0a7210 */ /* 0x040fe20007fbe0ff */
[----:B------:R-:W4:Y:S01]  /*c6d0*/  LDCU UR4, c[0x0][0x39c] ;  /* 0x00007380ff0477ac */ /* 0x000f220008000800 */
[----:B---3--:R-:W-:Y:S02]  /*c6e0*/  ISETP.LT.AND P6, PT, R4, UR6, !P0 ;  /* 0x0000000604007c0c */ /* 0x008fe4000c7c1270 */
[----:B------:R-:W-:Y:S01]  /*c6f0*/  LEA.HI.X.SX32 R11, R11, R16, 0x1, P5 ;  /* 0x000000100b0b7211 */ /* 0x000fe200028f0eff */
[----:B0-----:R-:W-:Y:S01]  /*c700*/  IMAD R9, R0, 0x4, R15 ;  /* 0x0000000400097824 */ /* 0x001fe200078e020f */
[----:B------:R-:W-:Y:S01]  /*c710*/  PRMT R13, R5, 0x7773, RZ ;  /* 0x00007773050d7816 */ /* 0x000fe200000000ff */
[----:B------:R-:W0:Y:S01]  /*c720*/  LDCU UR6, c[0x0][0x39c] ;  /* 0x00007380ff0677ac */ /* 0x000e220008000800 */
[----:B------:R-:W-:Y:S02]  /*c730*/  LOP3.LUT R4, R3, 0x1b4, RZ, 0xfc, !PT ;  /* 0x000001b403047812 */ /* 0x000fe400078efcff */
[----:B------:R-:W-:Y:S01]  /*c740*/  PRMT R17, R6, 0x7771, RZ ;  /* 0x0000777106117816 */ /* 0x000fe200000000ff */
[----:B------:R3:W-:Y:S01]  /*c750*/  @P2 STG.E.U8 desc[UR22][R10.64], R13 ;  /* 0x0000000d0a002986 */ /* 0x0007e2000c101116 */
[----:B--2---:R-:W-:Y:S01]  /*c760*/  ISETP.LT.AND P5, PT, R4, UR7, !P0 ;  /* 0x0000000704007c0c */ /* 0x004fe2000c7a1270 */
[----:B------:R-:W2:Y:S01]  /*c770*/  LDCU UR7, c[0x0][0x39c] ;  /* 0x00007380ff0777ac */ /* 0x000ea20008000800 */
        /* <DEDUP_REMOVED lines=9> */
[----:B-1----:R-:W-:Y:S01]  /*c810*/  ISETP.LT.AND P2, PT, R12, UR5, !P0 ;  /* 0x000000050c007c0c */ /* 0x002fe2000c741270 */
[----:B------:R-:W1:Y:S01]  /*c820*/  LDCU UR5, c[0x0][0x39c] ;  /* 0x00007380ff0577ac */ /* 0x000e620008000800 */
        /* <DEDUP_REMOVED lines=8> */
[----:B------:R1:W-:Y:S01]  /*c8b0*/  @P3 STG.E.U8 desc[UR22][R12.64], R19 ;  /* 0x000000130c003986 */ /* 0x0003e2000c101116 */
[C---:B---3--:R-:W-:Y:S02]  /*c8c0*/  IADD3 R4, P4, PT, R11.reuse, R2, RZ ;  /* 0x000000020b047210 */ /* 0x048fe40007f9e0ff */
[----:B0-----:R-:W-:Y:S01]  /*c8d0*/  ISETP.LT.AND P3, PT, R10, UR6, !P0 ;  /* 0x000000060a007c0c */ /* 0x001fe2000c761270 */
[----:B-----5:R-:W-:Y:S01]  /*c8e0*/  IMAD R17, R0, 0x8, R15 ;  /* 0x0000000800117824 */ /* 0x020fe200078e020f */
[----:B------:R-:W-:Y:S01]  /*c8f0*/  LEA.HI.X.SX32 R5, R11, R16, 0x1, P4 ;  /* 0x000000100b057211 */ /* 0x000fe200020f0eff */
[----:B------:R-:W0:Y:S01]  /*c900*/  LDCU UR6, c[0x0][0x39c] ;  /* 0x00007380ff0677ac */ /* 0x000e220008000800 */
[----:B------:R-:W3:Y:S01]  /*c910*/  LDS.128 R8, [R134+UR11+0x3000] ;  /* 0x0030000b86087984 */ /* 0x000ee20008000c00 */
[----:B------:R-:W-:Y:S02]  /*c920*/  PRMT R21, R7, 0x7770, RZ ;  /* 0x0000777007157816 */ /* 0x000fe400000000ff */
[----:B------:R-:W-:Y:S01]  /*c930*/  IADD3 R14, P4, PT, R17, R2, RZ ;  /* 0x00000002110e7210 */ /* 0x000fe20007f9e0ff */
[----:B------:R5:W-:Y:S01]  /*c940*/  @P1 STG.E.U8 desc[UR22][R4.64], R25 ;  /* 0x0000001904001986 */ /* 0x000be2000c101116 */
[----:B------:R-:W-:-:S02]  /*c950*/  PRMT R23, R7, 0x7771, RZ ;  /* 0x0000777107177816 */ /* 0x000fc400000000ff */
[----:B------:R-:W-:Y:S01]  /*c960*/  LEA.HI.X.SX32 R15, R17, R16, 0x1, P4 ;  /* 0x00000010110f7211 */ /* 0x000fe200020f0eff */
[C---:B------:R-:W-:Y:S01]  /*c970*/  IMAD R17, R0.reuse, 0x4, R17 ;  /* 0x0000000400117824 */ /* 0x040fe200078e0211 */
[C---:B------:R-:W-:Y:S02]  /*c980*/  LOP3.LUT R6, R3.reuse, 0x1c8, RZ, 0xfc, !PT ;  /* 0x000001c803067812 */ /* 0x040fe400078efcff */
[----:B------:R-:W-:Y:S01]  /*c990*/  LOP3.LUT R18, R3, 0x1c4, RZ, 0xfc, !PT ;  /* 0x000001c403127812 */ /* 0x000fe200078efcff */
[----:B-1----:R-:W-:Y:S01]  /*c9a0*/  IMAD R19, R0, 0x4, R17 ;  /* 0x0000000400137824 */ /* 0x002fe200078e0211 */
[C---:B------:R-:W-:Y:S01]  /*c9b0*/  IADD3 R12, P4, PT, R17.reuse, R2, RZ ;  /* 0x00000002110c7210 */ /* 0x040fe20007f9e0ff */
[----:B------:R1:W-:Y:S01]  /*c9c0*/  @P6 STG.E.U8 desc[UR22][R14.64], R21 ;  /* 0x000000150e006986 */ /* 0x0003e2000c101116 */
[----:B------:R-:W-:Y:S01]  /*c9d0*/  ISETP.LT.AND P1, PT, R18, UR5, !P0 ;  /* 0x0000000512007c0c */ /* 0x000fe2000c721270 */
[----:B------:R-:W2:Y:S01]  /*c9e0*/  LDCU UR5, c[0x0][0x39c] ;  /* 0x00007380ff0577ac */ /* 0x000ea20008000800 */
[----:B------:R-:W-:Y:S01]  /*c9f0*/  LEA.HI.X.SX32 R13, R17, R16, 0x1, P4 ;  /* 0x00000010110d7211 */ /* 0x000fe200020f0eff */
[----:B------:R-:W-:Y:S01]  /*ca00*/  IMAD R17, R27, R0, RZ ;  /* 0x000000001b117224 */ /* 0x000fe200078e02ff */
[----:B-----5:R-:W-:-:S02]  /*ca10*/  IADD3 R4, P6, PT, R19, R2, RZ ;  /* 0x0000000213047210 */ /* 0x020fc40007fde0ff */
[----:B----4-:R-:W-:Y:S01]  /*ca20*/  ISETP.LT.AND P4, PT, R27, UR4, !P0 ;  /* 0x000000041b007c0c */ /* 0x010fe2000c781270 */
[----:B------:R4:W-:Y:S01]  /*ca30*/  @P5 STG.E.U8 desc[UR22][R12.64], R23 ;  /* 0x000000170c005986 */ /* 0x0009e2000c101116 */
[----:B0-----:R-:W-:Y:S01]  /*ca40*/  ISETP.LT.AND P5, PT, R6, UR6, !P0 ;  /* 0x0000000606007c0c */ /* 0x001fe2000c7a1270 */
[----:B------:R-:W0:Y:S01]  /*ca50*/  LDCU UR4, c[0x0][0x39c] ;  /* 0x00007380ff0477ac */ /* 0x000e220008000800 */
[----:B------:R-:W-:Y:S01]  /*ca60*/  LEA.HI.X.SX32 R5, R19, R16, 0x1, P6 ;  /* 0x0000001013057211 */ /* 0x000fe200030f0eff */
[----:B------:R-:W-:Y:S01]  /*ca70*/  IMAD R19, R0, 0x8, R19 ;  /* 0x0000000800137824 */ /* 0x000fe200078e0213 */
[----:B------:R-:W-:Y:S01]  /*ca80*/  IADD3 R6, P6, PT, R17, R2, RZ ;  /* 0x0000000211067210 */ /* 0x000fe20007fde0ff */
[----:B------:R-:W5:Y:S01]  /*ca90*/  LDCU UR6, c[0x0][0x39c] ;  /* 0x00007380ff0677ac */ /* 0x000f620008000800 */
[C---:B-1----:R-:W-:Y:S02]  /*caa0*/  PRMT R21, R7.reuse, 0x7772, RZ ;  /* 0x0000777207157816 */ /* 0x042fe400000000ff */
[----:B------:R-:W-:-:S02]  /*cab0*/  PRMT R15, R7, 0x7773, RZ ;  /* 0x00007773070f7816 */ /* 0x000fc400000000ff */
[----:B------:R-:W-:Y:S01]  /*cac0*/  LEA.HI.X.SX32 R7, R17, R16, 0x1, P6 ;  /* 0x0000001011077211 */ /* 0x000fe200030f0eff */
[----:B------:R1:W-:Y:S01]  /*cad0*/  @P2 STG.E.U8 desc[UR22][R4.64], R21 ;  /* 0x0000001504002986 */ /* 0x0003e2000c101116 */
[----:B----4-:R-:W-:Y:S01]  /*cae0*/  IADD3 R12, P6, PT, R19, R2, RZ ;  /* 0x00000002130c7210 */ /* 0x010fe20007fde0ff */
[----:B------:R-:W-:Y:S01]  /*caf0*/  VIADD R17, R132, 0x1cc ;  /* 0x000001cc84117836 */ /* 0x000fe20000000000 */
[----:B------:R-:W-:Y:S01]  /*cb00*/  LOP3.LUT R14, R3, 0x1d0, RZ, 0xfc, !PT ;  /* 0x000001d0030e7812 */ /* 0x000fe200078efcff */
[----:B------:R4:W-:Y:S01]  /*cb10*/  @P4 STG.E.U8 desc[UR22][R6.64], R15 ;  /* 0x0000000f06004986 */ /* 0x0009e2000c101116 */
[----:B------:R-:W-:Y:S01]  /*cb20*/  LEA.HI.X.SX32 R13, R19, R16, 0x1, P6 ;  /* 0x00000010130d7211 */ /* 0x000fe200030f0eff */
[----:B------:R-:W-:Y:S01]  /*cb30*/  IMAD R19, R0, 0x4, R19 ;  /* 0x0000000400137824 */ /* 0x000fe200078e0213 */
[----:B---3--:R-:W-:Y:S02]  /*cb40*/  PRMT R23, R8, 0x7770, RZ ;  /* 0x0000777008177816 */ /* 0x008fe400000000ff */
[----:B--2---:R-:W-:Y:S01]  /*cb50*/  ISETP.LT.AND P2, PT, R14, UR5, !P0 ;  /* 0x000000050e007c0c */ /* 0x004fe2000c741270 */
[----:B------:R-:W2:Y:S01]  /*cb60*/  LDCU UR5, c[0x0][0x39c] ;  /* 0x00007380ff0577ac */ /* 0x000ea20008000800 */
[----:B------:R-:W-:Y:S01]  /*cb70*/  LOP3.LUT R14, R3, 0x1d4, RZ, 0xfc, !PT ;  /* 0x000001d4030e7812 */ /* 0x000fe200078efcff */
[----:B------:R3:W-:Y:S01]  /*cb80*/  @P3 STG.E.U8 desc[UR22][R12.64], R23 ;  /* 0x000000170c003986 */ /* 0x0007e2000c101116 */
[----:B-1----:R-:W-:-:S02]  /*cb90*/  IADD3 R4, P6, PT, R19, R2, RZ ;  /* 0x0000000213047210 */ /* 0x002fc40007fde0ff */
[----:B0-----:R-:W-:Y:S01]  /*cba0*/  ISETP.LT.AND P3, PT, R17, UR4, !P0 ;  /* 0x0000000411007c0c */ /* 0x001fe2000c761270 */
[----:B----4-:R-:W-:Y:S01]  /*cbb0*/  IMAD R15, R0, 0x4, R19 ;  /* 0x00000004000f7824 */ /* 0x010fe200078e0213 */
[----:B------:R-:W-:Y:S01]  /*cbc0*/  LEA.HI.X.SX32 R5, R19, R16, 0x1, P6 ;  /* 0x0000001013057211 */ /* 0x000fe200030f0eff */
[----:B------:R-:W-:Y:S01]  /*cbd0*/  IMAD R17, R17, R0, RZ ;  /* 0x0000000011117224 */ /* 0x000fe200078e02ff */
[----:B-----5:R-:W-:Y:S01]  /*cbe0*/  ISETP.LT.AND P4, PT, R14, UR6, !P0 ;  /* 0x000000060e007c0c */ /* 0x020fe2000c781270 */
[----:B------:R-:W0:Y:S01]  /*cbf0*/  LDCU UR6, c[0x0][0x39c] ;  /* 0x00007380ff0677ac */ /* 0x000e220008000800 */
[C---:B------:R-:W-:Y:S02]  /*cc00*/  IADD3 R6, P6, PT, R15.reuse, R2, RZ ;  /* 0x000000020f067210 */ /* 0x040fe40007fde0ff */
[----:B------:R-:W-:Y:S01]  /*cc10*/  PRMT R21, R8, 0x7771, RZ ;  /* 0x0000777108157816 */ /* 0x000fe200000000ff */
[----:B------:R-:W1:Y:S01]  /*cc20*/  LDCU UR4, c[0x0][0x39c] ;  /* 0x00007380ff0477ac */ /* 0x000e620008000800 */
[----:B------:R-:W-:Y:S01]  /*cc30*/  LEA.HI.X.SX32 R7, R15, R16, 0x1, P6 ;  /* 0x000000100f077211 */ /* 0x000fe200030f0eff */
[----:B------:R-:W-:Y:S01]  /*cc40*/  IMAD R15, R0, 0x8, R15 ;  /* 0x00000008000f7824 */ /* 0x000fe200078e020f */
[----:B---3--:R-:W-:Y:S01]  /*cc50*/  IADD3 R12, P6, PT, R17, R2, RZ ;  /* 0x00000002110c7210 */ /* 0x008fe20007fde0ff */
[----:B------:R3:W-:Y:S01]  /*cc60*/  @P1 STG.E.U8 desc[UR22][R4.64], R21 ;  /* 0x0000001504001986 */ /* 0x0007e2000c101116 */
[----:B------:R-:W-:-:S02]  /*cc70*/  PRMT R19, R8, 0x7772, RZ ;  /* 0x0000777208137816 */ /* 0x000fc400000000ff */
[----:B------:R-:W-:Y:S01]  /*cc80*/  LEA.HI.X.SX32 R13, R17, R16, 0x1, P6 ;  /* 0x00000010110d7211 */ /* 0x000fe200030f0eff */
[----:B------:R-:W-:Y:S01]  /*cc90*/  IMAD R17, R0, 0x4, R15 ;  /* 0x0000000400117824 */ /* 0x000fe200078e020f */
[C---:B------:R-:W-:Y:S01]  /*cca0*/  LOP3.LUT R14, R3.reuse, 0x1d8, RZ, 0xfc, !PT ;  /* 0x000001d8030e7812 */ /* 0x040fe200078efcff */
[----:B------:R4:W-:Y:S01]  /*ccb0*/  @P5 STG.E.U8 desc[UR22][R6.64], R19 ;  /* 0x0000001306005986 */ /* 0x0009e2000c101116 */
[----:B------:R-:W-:Y:S02]  /*ccc0*/  PRMT R23, R8, 0x7773, RZ ;  /* 0x0000777308177816 */ /* 0x000fe400000000ff */
[----:B--2---:R-:W-:Y:S01]  /*ccd0*/  ISETP.LT.AND P1, PT, R14, UR5, !P0 ;  /* 0x000000050e007c0c */ /* 0x004fe2000c721270 */
[----:B------:R-:W2:Y:S01]  /*cce0*/  LDCU UR5, c[0x0][0x39c] ;  /* 0x00007380ff0577ac */ /* 0x000ea20008000800 */
[----:B------:R-:W-:Y:S01]  /*ccf0*/  LOP3.LUT R14, R3, 0x1e0, RZ, 0xfc, !PT ;  /* 0x000001e0030e7812 */ /* 0x000fe200078efcff */
[----:B------:R5:W-:Y:S01]  /*cd00*/  @P3 STG.E.U8 desc[UR22][R12.64], R23 ;  /* 0x000000170c003986 */ /* 0x000be2000c101116 */
[----:B---3--:R-:W-:-:S02]  /*cd10*/  IADD3 R4, P6, PT, R15, R2, RZ ;  /* 0x000000020f047210 */ /* 0x008fc40007fde0ff */
[----:B------:R-:W-:Y:S02]  /*cd20*/  PRMT R21, R9, 0x7770, RZ ;  /* 0x0000777009157816 */ /* 0x000fe400000000ff */
[----:B------:R-:W-:Y:S01]  /*cd30*/  LEA.HI.X.SX32 R5, R15, R16, 0x1, P6 ;  /* 0x000000100f057211 */ /* 0x000fe200030f0eff */
[----:B------:R-:W-:Y:S01]  /*cd40*/  VIADD R15, R132, 0x1dc ;  /* 0x000001dc840f7836 */ /* 0x000fe20000000000 */
[C---:B----4-:R-:W-:Y:S02]  /*cd50*/  IADD3 R6, P6, PT, R17.reuse, R2, RZ ;  /* 0x0000000211067210 */ /* 0x050fe40007fde0ff */
[----:B0-----:R-:W-:Y:S01]  /*cd60*/  ISETP.LT.AND P5, PT, R14, UR6, !P0 ;  /* 0x000000060e007c0c */ /* 0x001fe2000c7a1270 */
[----:B------:R0:W-:Y:S01]  /*cd70*/  @P2 STG.E.U8 desc[UR22][R4.64], R21 ;  /* 0x0000001504002986 */ /* 0x0001e2000c101116 */
[----:B------:R-:W-:Y:S01]  /*cd80*/  LEA.HI.X.SX32 R7, R17, R16, 0x1, P6 ;  /* 0x0000001011077211 */ /* 0x000fe200030f0eff */
[----:B------:R-:W-:Y:S01]  /*cd90*/  IMAD R17, R0, 0x4, R17 ;  /* 0x0000000400117824 */ /* 0x000fe200078e0211 */
[----:B------:R-:W3:Y:S01]  /*cda0*/  LDCU UR6, c[0x0][0x39c] ;  /* 0x00007380ff0677ac */ /* 0x000ee20008000800 */
[----:B------:R-:W-:-:S02]  /*cdb0*/  PRMT R19, R9, 0x7771, RZ ;  /* 0x0000777109137816 */ /* 0x000fc400000000ff */
[C---:B-1----:R-:W-:Y:S01]  /*cdc0*/  ISETP.LT.AND P6, PT, R15.reuse, UR4, !P0 ;  /* 0x000000040f007c0c */ /* 0x042fe2000c7c1270 */
[----:B------:R-:W-:Y:S01]  /*cdd0*/  IMAD R15, R15, R0, RZ ;  /* 0x000000000f0f7224 */ /* 0x000fe200078e02ff */
[----:B-----5:R-:W-:Y:S01]  /*cde0*/  IADD3 R12, P2, PT, R17, R2, RZ ;  /* 0x00000002110c7210 */ /* 0x020fe20007f5e0ff */
[----:B------:R-:W1:Y:S01]  /*cdf0*/  LDCU UR4, c[0x0][0x39c] ;  /* 0x00007380ff0477ac */ /* 0x000e620008000800 */
[----:B------:R-:W-:Y:S01]  /*ce00*/  LOP3.LUT R8, R3, 0x1e4, RZ, 0xfc, !PT ;  /* 0x000001e403087812 */ /* 0x000fe200078efcff */
[----:B------:R4:W-:Y:S01]  /*ce10*/  @P4 STG.E.U8 desc[UR22][R6.64], R19 ;  /* 0x0000001306004986 */ /* 0x0009e2000c101116 */
[----:B------:R-:W-:Y:S01]  /*ce20*/  LEA.HI.X.SX32 R13, R17, R16, 0x1, P2 ;  /* 0x00000010110d7211 */ /* 0x000fe200010f0eff */
[----:B------:R-:W-:Y:S01]  /*ce30*/  IMAD R17, R0, 0x8, R17 ;  /* 0x0000000800117824 */ /* 0x000fe200078e0211 */
[C---:B------:R-:W-:Y:S02]  /*ce40*/  PRMT R23, R9.reuse, 0x7772, RZ ;  /* 0x0000777209177816 */ /* 0x040fe400000000ff */
[----:B------:R-:W-:Y:S01]  /*ce50*/  ISETP.LT.AND P3, PT, R8, UR7, !P0 ;  /* 0x0000000708007c0c */ /* 0x000fe2000c761270 */
[----:B------:R-:W5:Y:S01]  /*ce60*/  LDCU UR7, c[0x0][0x39c] ;  /* 0x00007380ff0777ac */ /* 0x000f620008000800 */
[----:B0-----:R-:W-:Y:S01]  /*ce70*/  PRMT R21, R9, 0x7773, RZ ;  /* 0x0000777309157816 */ /* 0x001fe200000000ff */
[----:B------:R-:W-:Y:S01]  /*ce80*/  IMAD R9, R0, 0x4, R17 ;  /* 0x0000000400097824 */ /* 0x000fe200078e0211 */
[-C--:B------:R-:W-:Y:S01]  /*ce90*/  IADD3 R14, P4, PT, R15, R2.reuse, RZ ;  /* 0x000000020f0e7210 */ /* 0x080fe20007f9e0ff */
[----:B------:R0:W-:Y:S01]  /*cea0*/  @P1 STG.E.U8 desc[UR22][R12.64], R23 ;  /* 0x000000170c001986 */ /* 0x0001e2000c101116 */
[----:B------:R-:W-:-:S02]  /*ceb0*/  IADD3 R4, P1, PT, R17, R2, RZ ;  /* 0x0000000211047210 */ /* 0x000fc40007f3e0ff */
[----:B------:R-:W-:Y:S02]  /*cec0*/  LEA.HI.X.SX32 R15, R15, R16, 0x1, P4 ;  /* 0x000000100f0f7211 */ /* 0x000fe400020f0eff */
[----:B----4-:R-:W-:Y:S02]  /*ced0*/  LOP3.LUT R7, R3, 0x1f0, RZ, 0xfc, !PT ;  /* 0x000001f003077812 */ /* 0x010fe400078efcff */
[----:B------:R-:W-:Y:S01]  /*cee0*/  IADD3 R6, P4, PT, R9, R2, RZ ;  /* 0x0000000209067210 */ /* 0x000fe20007f9e0ff */
[----:B------:R4:W-:Y:S01]  /*cef0*/  @P6 STG.E.U8 desc[UR22][R14.64], R21 ;  /* 0x000000150e006986 */ /* 0x0009e2000c101116 */
[----:B------:R-:W-:Y:S02]  /*cf00*/  LOP3.LUT R8, R3, 0x1e8, RZ, 0xfc, !PT ;  /* 0x000001e803087812 */ /* 0x000fe400078efcff */
[----:B------:R-:W-:Y:S01]  /*cf10*/  LEA.HI.X.SX32 R5, R17, R16, 0x1, P1 ;  /* 0x0000001011057211 */ /* 0x000fe200008f0eff */
[----:B0-----:R-:W-:Y:S01]  /*cf20*/  VIADD R13, R132, 0x1ec ;  /* 0x000001ec840d7836 */ /* 0x001fe20000000000 */
[----:B------:R-:W-:-:S02]  /*cf30*/  PRMT R19, R10, 0x7770, RZ ;  /* 0x000077700a137816 */ /* 0x000fc400000000ff */
[----:B---3--:R-:W-:Y:S01]  /*cf40*/  ISETP.LT.AND P1, PT, R7, UR6, !P0 ;  /* 0x0000000607007c0c */ /* 0x008fe2000c721270 */
[----:B------:R-:W0:Y:S01]  /*cf50*/  LDCU UR6, c[0x0][0x39c] ;  /* 0x00007380ff0677ac */ /* 0x000e220008000800 */
[----:B------:R-:W-:Y:S01]  /*cf60*/  LEA.HI.X.SX32 R7, R9, R16, 0x1, P4 ;  /* 0x0000001009077211 */ /* 0x000fe200020f0eff */
[----:B------:R-:W-:Y:S01]  /*cf70*/  IMAD R9, R0, 0x4, R9 ;  /* 0x0000000400097824 */ /* 0x000fe200078e0209 */
[----:B--2---:R-:W-:Y:S01]  /*cf80*/  ISETP.LT.AND P2, PT, R8, UR5, !P0 ;  /* 0x0000000508007c0c */ /* 0x004fe2000c741270 */
[----:B------:R-:W2:Y:S01]  /*cf90*/  LDCU UR5, c[0x0][0x39c] ;  /* 0x00007380ff0577ac */ /* 0x000ea20008000800 */
[----:B------:R-:W-:Y:S01]  /*cfa0*/  PRMT R17, R10, 0x7771, RZ ;  /* 0x000077710a117816 */ /* 0x000fe200000000ff */
[----:B------:R3:W-:Y:S01]  /*cfb0*/  @P5 STG.E.U8 desc[UR22][R4.64], R19 ;  /* 0x0000001304005986 */ /* 0x0007e2000c101116 */
[----:B----4-:R-:W-:Y:S01]  /*cfc0*/  VIADD R21, R132, 0x1fc ;  /* 0x000001fc84157836 */ /* 0x010fe20000000000 */
[C---:B-1----:R-:W-:Y:S01]  /*cfd0*/  ISETP.LT.AND P5, PT, R13.reuse, UR4, !P0 ;  /* 0x000000040d007c0c */ /* 0x042fe2000c7a1270 */
[----:B------:R-:W-:Y:S01]  /*cfe0*/  IMAD R13, R13, R0, RZ ;  /* 0x000000000d0d7224 */ /* 0x000fe200078e02ff */
[----:B------:R-:W-:Y:S01]  /*cff0*/  IADD3 R8, P6, PT, R9, R2, RZ ;  /* 0x0000000209087210 */ /* 0x000fe20007fde0ff */
[----:B------:R-:W-:Y:S01]  /*d000*/  IMAD R15, R0, 0x8, R9 ;  /* 0x00000008000f7824 */ /* 0x000fe200078e0209 */
[----:B------:R1:W-:Y:S01]  /*d010*/  @P3 STG.E.U8 desc[UR22][R6.64], R17 ;  /* 0x0000001106003986 */ /* 0x0003e2000c101116 */
[C---:B-----5:R-:W-:Y:S01]  /*d020*/  ISETP.LT.AND P3, PT, R21.reuse, UR7, !P0 ;  /* 0x0000000715007c0c */ /* 0x060fe2000c761270 */
[----:B------:R-:W-:Y:S01]  /*d030*/  IMAD R21, R21, R0, RZ ;  /* 0x0000000015157224 */ /* 0x000fe200078e02ff */
[----:B------:R-:W-:-:S02]  /*d040*/  LEA.HI.X.SX32 R9, R9, R16, 0x1, P6 ;  /* 0x0000001009097211 */ /* 0x000fc400030f0eff */
[----:B------:R-:W-:Y:S02]  /*d050*/  LOP3.LUT R18, R3, 0x1f4, RZ, 0xfc, !PT ;  /* 0x000001f403127812 */ /* 0x000fe400078efcff */
[----:B---3--:R-:W-:Y:S02]  /*d060*/  IADD3 R4, P4, PT, R13, R2, RZ ;  /* 0x000000020d047210 */ /* 0x008fe40007f9e0ff */
[----:B------:R-:W-:Y:S02]  /*d070*/  LOP3.LUT R3, R3, 0x1f8, RZ, 0xfc, !PT ;  /* 0x000001f803037812 */ /* 0x000fe400078efcff */
[----:B------:R-:W-:Y:S01]  /*d080*/  LEA.HI.X.SX32 R5, R13, R16, 0x1, P4 ;  /* 0x000000100d057211 */ /* 0x000fe200020f0eff */
[C---:B-1----:R-:W-:Y:S01]  /*d090*/  IMAD R17, R0.reuse, 0x4, R15 ;  /* 0x0000000400117824 */ /* 0x042fe200078e020f */
[-C--:B------:R-:W-:Y:S02]  /*d0a0*/  IADD3 R6, P6, PT, R15, R2.reuse, RZ ;  /* 0x000000020f067210 */ /* 0x080fe40007fde0ff */
[----:B------:R-:W-:Y:S01]  /*d0b0*/  IADD3 R14, P4, PT, R21, R2, RZ ;  /* 0x00000002150e7210 */ /* 0x000fe20007f9e0ff */
[----:B------:R-:W-:Y:S01]  /*d0c0*/  IMAD R19, R0, 0x4, R17 ;  /* 0x0000000400137824 */ /* 0x000fe200078e0211 */
[----:B------:R-:W-:-:S02]  /*d0d0*/  LEA.HI.X.SX32 R7, R15, R16, 0x1, P6 ;  /* 0x000000100f077211 */ /* 0x000fc400030f0eff */
[----:B------:R-:W-:Y:S02]  /*d0e0*/  IADD3 R12, P6, PT, R17, R2, RZ ;  /* 0x00000002110c7210 */ /* 0x000fe40007fde0ff */
[-C--:B------:R-:W-:Y:S02]  /*d0f0*/  LEA.HI.X.SX32 R15, R21, R16.reuse, 0x1, P4 ;  /* 0x00000010150f7211 */ /* 0x080fe400020f0eff */
[----:B------:R-:W-:Y:S02]  /*d100*/  LEA.HI.X.SX32 R13, R17, R16, 0x1, P6 ;  /* 0x00000010110d7211 */ /* 0x000fe400030f0eff */
[----:B--2---:R-:W-:Y:S02]  /*d110*/  ISETP.LT.AND P4, PT, R18, UR5, !P0 ;  /* 0x0000000512007c0c */ /* 0x004fe4000c781270 */
[----:B------:R-:W-:Y:S02]  /*d120*/  IADD3 R2, P6, PT, R19, R2, RZ ;  /* 0x0000000213027210 */ /* 0x000fe40007fde0ff */
[----:B0-----:R-:W-:-:S02]  /*d130*/  ISETP.LT.AND P0, PT, R3, UR6, !P0 ;  /* 0x0000000603007c0c */ /* 0x001fc4000c701270 */
[----:B------:R-:W-:Y:S02]  /*d140*/  LEA.HI.X.SX32 R3, R19, R16, 0x1, P6 ;  /* 0x0000001013037211 */ /* 0x000fe400030f0eff */
[C---:B------:R-:W-:Y:S02]  /*d150*/  PRMT R25, R10.reuse, 0x7772, RZ ;  /* 0x000077720a197816 */ /* 0x040fe400000000ff */
[----:B------:R-:W-:Y:S02]  /*d160*/  PRMT R23, R10, 0x7773, RZ ;  /* 0x000077730a177816 */ /* 0x000fe400000000ff */
[C---:B------:R-:W-:Y:S01]  /*d170*/  PRMT R17, R11.reuse, 0x7773, RZ ;  /* 0x000077730b117816 */ /* 0x040fe200000000ff */
[----:B------:R0:W-:Y:S01]  /*d180*/  @P2 STG.E.U8 desc[UR22][R8.64], R25 ;  /* 0x0000001908002986 */ /* 0x0001e2000c101116 */
[C---:B------:R-:W-:Y:S02]  /*d190*/  PRMT R19, R11.reuse, 0x7772, RZ ;  /* 0x000077720b137816 */ /* 0x040fe400000000ff */
[C---:B------:R-:W-:Y:S01]  /*d1a0*/  PRMT R21, R11.reuse, 0x7771, RZ ;  /* 0x000077710b157816 */ /* 0x040fe200000000ff */
[----:B------:R0:W-:Y:S01]  /*d1b0*/  @P5 STG.E.U8 desc[UR22][R4.64], R23 ;  /* 0x0000001704005986 */ /* 0x0001e2000c101116 */
[----:B------:R-:W-:-:S05]  /*d1c0*/  PRMT R11, R11, 0x7770, RZ ;  /* 0x000077700b0b7816 */ /* 0x000fca00000000ff */
[----:B------:R0:W-:Y:S04]  /*d1d0*/  @P1 STG.E.U8 desc[UR22][R6.64], R11 ;  /* 0x0000000b06001986 */ /* 0x0001e8000c101116 */
[----:B------:R0:W-:Y:S04]  /*d1e0*/  @P4 STG.E.U8 desc[UR22][R12.64], R21 ;  /* 0x000000150c004986 */ /* 0x0001e8000c101116 */
[----:B------:R0:W-:Y:S04]  /*d1f0*/  @P0 STG.E.U8 desc[UR22][R2.64], R19 ;  /* 0x0000001302000986 */ /* 0x0001e8000c101116 */
[----:B------:R0:W-:Y:S01]  /*d200*/  @P3 STG.E.U8 desc[UR22][R14.64], R17 ;  /* 0x000000110e003986 */ /* 0x0001e2000c101116 */
[----:B------:R-:W-:Y:S06]  /*d210*/  BAR.SYNC.DEFER_BLOCKING 0x0 ;  /* 0x0000000000007b1d */ /* 0x000fec0000010000 */
[----:B------:R-:W-:Y:S05]  /*d220*/  BRA.U UP0, `(.L_x_13) ;  /* 0x0000000100a07547 */ /* 0x000fea000b800000 */
[----:B------:R-:W1:Y:S01]  /*d230*/  S2UR UR5, SR_CgaCtaId ;  /* 0x00000000000579c3 */ /* 0x000e620000008800 */
[----:B------:R-:W-:Y:S01]  /*d240*/  NOP ;  /* 0x0000000000007918 */ /* 0x000fe20000000000 */
[----:B------:R-:W-:Y:S01]  /*d250*/  UMOV UR4, 0x50 ;  /* 0x0000005000047882 */ /* 0x000fe20000000000 */
[----:B------:R-:W-:Y:S02]  /*d260*/  IMAD.U32 R0, RZ, RZ, UR10 ;  /* 0x0000000aff007e24 */ /* 0x000fe4000f8e00ff */
[----:B0-----:R-:W-:Y:S02]  /*d270*/  IMAD.MOV.U32 R3, RZ, RZ, 0xff ;  /* 0x000000ffff037424 */ /* 0x001fe400078e00ff */
[----:B------:R-:W-:Y:S01]  /*d280*/  IMAD.MOV.U32 R7, RZ, RZ, 0x1 ;  /* 0x00000001ff077424 */ /* 0x000fe200078e00ff */
[----:B------:R-:W-:-:S04]  /*d290*/  LOP3.LUT R0, R0, 0xffff, RZ, 0xc0, !PT ;  /* 0x0000ffff00007812 */ /* 0x000fc800078ec0ff */
[----:B------:R-:W-:-:S05]  /*d2a0*/  SHF.R.U32.HI R0, RZ, 0x5, R0 ;  /* 0x00000005ff007819 */ /* 0x000fca0000011600 */
[----:B------:R-:W-:Y:S01]  /*d2b0*/  VIADD R2, R0, 0x10 ;  /* 0x0000001000027836 */ /* 0x000fe20000000000 */
[----:B------:R-:W-:Y:S01]  /*d2c0*/  SHF.L.U32 R0, R3, R0, RZ ;  /* 0x0000000003007219 */ /* 0x000fe200000006ff */
[----:B-1----:R-:W-:-:S03]  /*d2d0*/  ULEA UR6, UR5, UR4, 0x18 ;  /* 0x0000000405067291 */ /* 0x002fc6000f8ec0ff */
[----:B------:R-:W-:-:S04]  /*d2e0*/  SHF.L.U32 R3, R7, R2, RZ ;  /* 0x0000000207037219 */ /* 0x000fc800000006ff */
[----:B------:R-:W-:Y:S02]  /*d2f0*/  LOP3.LUT R0, R3, R0, RZ, 0xfc, !PT ;  /* 0x0000000003007212 */ /* 0x000fe400078efcff */
[----:B------:R-:W0:Y:S02]  /*d300*/  LDS R5, [UR6] ;  /* 0x00000006ff057984 */ /* 0x000e240008000800 */
[C---:B------:R-:W-:Y:S02]  /*d310*/  LOP3.LUT R2, R0.reuse, 0xffff, RZ, 0xc0, !PT ;  /* 0x0000ffff00027812 */ /* 0x040fe400078ec0ff */
[----:B0-----:R-:W-:-:S04]  /*d320*/  LOP3.LUT R3, R0, 0xffff, R5, 0x80, !PT ;  /* 0x0000ffff00037812 */ /* 0x001fc800078e8005 */
[----:B------:R-:W-:-:S13]  /*d330*/  ISETP.NE.AND P0, PT, R3, R2, PT ;  /* 0x000000020300720c */ /* 0x000fda0003f05270 */
[----:B------:R-:W-:Y:S05]  /*d340*/  @P0 BRA `(.L_x_14) ;  /* 0x0000000000500947 */ /* 0x000fea0003800000 */
[----:B------:R-:W-:Y:S02]  /*d350*/  SHF.R.U32.HI R5, RZ, 0x10, R5 ;  /* 0x00000010ff057819 */ /* 0x000fe40000011605 */
[----:B------:R-:W-:-:S04]  /*d360*/  SHF.R.U32.HI R2, RZ, 0x10, R0 ;  /* 0x00000010ff027819 */ /* 0x000fc80000011600 */
[----:B------:R-:W-:-:S04]  /*d370*/  LOP3.LUT R5, R5, R2, RZ, 0xc0, !PT ;  /* 0x0000000205057212 */ /* 0x000fc800078ec0ff */
[----:B------:R-:W-:-:S13]  /*d380*/  ISETP.NE.AND P0, PT, R5, R2, PT ;  /* 0x000000020500720c */ /* 0x000fda0003f05270 */
[----:B------:R-:W-:Y:S05]  /*d390*/  @P0 BRA `(.L_x_15) ;  /* 0x0000000000300947 */ /* 0x000fea0003800000 */
[----:B------:R-:W-:Y:S01]  /*d3a0*/  R2UR UR4, R0 ;  /* 0x00000000000472ca */ /* 0x000fe200000e0000 */
[----:B------:R-:W-:Y:S01]  /*d3b0*/  VOTEU.ANY UR5, UPT, PT ;  /* 0x0000000000057886 */ /* 0x000fe200038e0100 */
[----:B------:R-:W0:Y:S01]  /*d3c0*/  S2R R0, SR_LANEID ;  /* 0x0000000000007919 */ /* 0x000e220000000000 */
[----:B------:R-:W-:-:S10]  /*d3d0*/  UFLO.U32 UR5, UR5 ;  /* 0x00000005000572bd */ /* 0x000fd400080e0000 */
[----:B------:R-:W-:-:S06]  /*d3e0*/  ULOP3.LUT UR4, URZ, UR4, URZ, 0x33, !UPT ;  /* 0x00000004ff047292 */ /* 0x000fcc000f8e33ff */
[----:B------:R-:W-:-:S04]  /*d3f0*/  IMAD.U32 R2, RZ, RZ, UR4 ;  /* 0x00000004ff027e24 */ /* 0x000fc8000f8e00ff */
[----:B------:R-:W1:Y:S02]  /*d400*/  REDUX UR7, R2 ;  /* 0x00000000020773c4 */ /* 0x000e640000000000 */
[----:B------:R2:W-:Y:S01]  /*d410*/  UTCATOMSWS.AND URZ, UR4 ;  /* 0x0000000400ff79e3 */ /* 0x0005e20008000000 */
[----:B0-----:R-:W-:Y:S01]  /*d420*/  ISETP.EQ.U32.AND P0, PT, R0, UR5, PT ;  /* 0x0000000500007c0c */ /* 0x001fe2000bf02070 */
[----:B-1----:R-:W-:-:S12]  /*d430*/  IMAD.U32 R0, RZ, RZ, UR7 ;  /* 0x00000007ff007e24 */ /* 0x002fd8000f8e00ff */
[----:B------:R2:W-:Y:S01]  /*d440*/  @P0 ATOMS.AND RZ, [UR6], R0 ;  /* 0x00000000ffff098c */ /* 0x0005e2000a800006 */
[----:B------:R-:W-:Y:S05]  /*d450*/  BRA `(.L_x_13) ;  /* 0x0000000000147947 */ /* 0x000fea0003800000 */
.L_x_15:
[----:B------:R-:W-:-:S07]  /*d460*/  MOV R2, 0xd480 ;  /* 0x0000d48000027802 */ /* 0x000fce0000000f00 */
[----:B------:R-:W-:Y:S05]  /*d470*/  CALL.REL.NOINC `($__internal_0_$__cuda_sm10x_tcgen05_guardrail_trap_col_being_dealloced_not_returned_by_alloc) ;  /* 0x00000000002c7944 */ /* 0x000fea0003c00000 */
[----:B------:R-:W-:Y:S05]  /*d480*/  BRA `(.L_x_13) ;  /* 0x0000000000087947 */ /* 0x000fea0003800000 */
.L_x_14:
[----:B------:R-:W-:-:S07]  /*d490*/  MOV R2, 0xd4b0 ;  /* 0x0000d4b000027802 */ /* 0x000fce0000000f00 */
[----:B------:R-:W-:Y:S05]  /*d4a0*/  CALL.REL.NOINC `($__internal_2_$__cuda_sm10x_tcgen05_guardrail_trap_unallocated_columns_being_dealloced) ;  /* 0x0000000000387944 */ /* 0x000fea0003c00000 */
.L_x_13:
[----:B------:R-:W-:Y:S01]  /*d4b0*/  NOP ;  /* 0x0000000000007918 */ /* 0x000fe20000000000 */
[----:B--2---:R-:W-:Y:S05]  /*d4c0*/  EXIT ;  /* 0x000000000000794d */ /* 0x004fea0003800000 */
.L_x_8:
[----:B------:R-:W0:Y:S02]  /*d4d0*/  SYNCS.PHASECHK.TRANS64.TRYWAIT P1, [UR13], R128 ;  /* 0x00000080ff0075a7 */ /* 0x000e24000802110d */
[----:B0-----:R-:W-:Y:S05]  /*d4e0*/  @!P1 BRA `(.L_x_8) ;  /* 0xfffffffc00f89947 */ /* 0x001fea000383ffff */
[----:B------:R-:W-:Y:S05]  /*d4f0*/  BRA `(.L_x_16) ;  /* 0xffffff9000f87947 */ /* 0x000fea000383ffff */
.L_x_12:
[----:B------:R-:W1:Y:S02]  /*d500*/  SYNCS.PHASECHK.TRANS64.TRYWAIT P0, [UR13], R4 ;  /* 0x00000004ff0075a7 */ /* 0x000e64000800110d */
[----:B-1----:R-:W-:Y:S05]  /*d510*/  @!P0 BRA `(.L_x_12) ;  /* 0xfffffffc00f88947 */ /* 0x002fea000383ffff */
[----:B------:R-:W-:Y:S05]  /*d520*/  BRA `(.L_x_11) ;  /* 0xffffffa4005c7947 */ /* 0x000fea000383ffff */
        .weak           $__internal_0_$__cuda_sm10x_tcgen05_guardrail_trap_col_being_dealloced_not_returned_by_alloc
        .type           $__internal_0_$__cuda_sm10x_tcgen05_guardrail_trap_col_being_dealloced_not_returned_by_alloc,@function
        .size           $__internal_0_$__cuda_sm10x_tcgen05_guardrail_trap_col_being_dealloced_not_returned_by_alloc,($__internal_1_$__cuda_sm10x_tcgen05_guardrail_trap_phase_invalid_during_alloc - $__internal_0_$__cuda_sm10x_tcgen05_guardrail_trap_col_being_dealloced_not_returned_by_alloc)
$__internal_0_$__cuda_sm10x_tcgen05_guardrail_trap_col_being_dealloced_not_returned_by_alloc:
[----:B------:R-:W-:Y:S05]  /*d530*/  BPT.TRAP 0x1 ;  /* 0x000000040000795c */ /* 0x000fea0000300000 */
[----:B------:R-:W-:-:S04]  /*d540*/  IMAD.MOV.U32 R3, RZ, RZ, 0x0 ;  /* 0x00000000ff037424 */ /* 0x000fc800078e00ff */
[----:B------:R-:W-:Y:S05]  /*d550*/  RET.REL.NODEC R2 `(matmul_kernel) ;  /* 0xffffff2802a87950 */ /* 0x000fea0003c3ffff */
        .weak           $__internal_1_$__cuda_sm10x_tcgen05_guardrail_trap_phase_invalid_during_alloc
        .type           $__internal_1_$__cuda_sm10x_tcgen05_guardrail_trap_phase_invalid_during_alloc,@function
        .size           $__internal_1_$__cuda_sm10x_tcgen05_guardrail_trap_phase_invalid_during_alloc,($__internal_2_$__cuda_sm10x_tcgen05_guardrail_trap_unallocated_columns_being_dealloced - $__internal_1_$__cuda_sm10x_tcgen05_guardrail_trap_phase_invalid_during_alloc)
$__internal_1_$__cuda_sm10x_tcgen05_guardrail_trap_phase_invalid_during_alloc:
[----:B------:R-:W-:Y:S05]  /*d560*/  BPT.TRAP 0x1 ;  /* 0x000000040000795c */ /* 0x000fea0000300000 */
[----:B------:R-:W-:-:S04]  /*d570*/  IMAD.MOV.U32 R5, RZ, RZ, 0x0 ;  /* 0x00000000ff057424 */ /* 0x000fc800078e00ff */
[----:B------:R-:W-:Y:S05]  /*d580*/  RET.REL.NODEC R4 `(matmul_kernel) ;  /* 0xffffff28049c7950 */ /* 0x000fea0003c3ffff */
        .weak           $__internal_2_$__cuda_sm10x_tcgen05_guardrail_trap_unallocated_columns_being_dealloced
        .type           $__internal_2_$__cuda_sm10x_tcgen05_guardrail_trap_unallocated_columns_being_dealloced,@function
        .size           $__internal_2_$__cuda_sm10x_tcgen05_guardrail_trap_unallocated_columns_being_dealloced,(.L_x_20 - $__internal_2_$__cuda_sm10x_tcgen05_guardrail_trap_unallocated_columns_being_dealloced)
$__internal_2_$__cuda_sm10x_tcgen05_guardrail_trap_unallocated_columns_being_dealloced:
[----:B------:R-:W-:Y:S05]  /*d590*/  BPT.TRAP 0x1 ;  /* 0x000000040000795c */ /* 0x000fea0000300000 */
[----:B------:R-:W-:-:S04]  /*d5a0*/  IMAD.MOV.U32 R3, RZ, RZ, 0x0 ;  /* 0x00000000ff037424 */ /* 0x000fc800078e00ff */
[----:B------:R-:W-:Y:S05]  /*d5b0*/  RET.REL.NODEC R2 `(matmul_kernel) ;  /* 0xffffff2802907950 */ /* 0x000fea0003c3ffff */
.L_x_17:
[----:B------:R-:W-:-:S00]  /*d5c0*/  BRA `(.L_x_17) ;  /* 0xfffffffc00fc7947 */ /* 0x000fc0000383ffff */
[----:B------:R-:W-:-:S00]  /*d5d0*/  NOP ;  /* 0x0000000000007918 */ /* 0x000fc00000000000 */
        /* <DEDUP_REMOVED lines=10> */
.L_x_20:


//--------------------- .nv.shared.matmul_kernel  --------------------------
	.section	.nv.shared.matmul_kernel,"aw",@nobits
	.sectionflags	@""
	.align	16
	.zero		1024


//--------------------- .nv.shared.reserved.0     --------------------------
	.section	.nv.shared.reserved.0,"aw",@nobits
	.align	8
	.weak		__nv_reservedSMEM_offset_0_alias
	.size		__nv_reservedSMEM_offset_0_alias, 0, 64
	.other		__nv_reservedSMEM_offset_0_alias,@"STO_CUDA_RESERVED_SHARED STV_DEFAULT"
__nv_reservedSMEM_offset_0_alias:
	.zero		0
.nv.shared.reserved.0:
	.zero		64
	.weak		__nv_reservedSMEM_allocation_phase
	.type		__nv_reservedSMEM_allocation_phase,@object
	.size		__nv_reservedSMEM_allocation_phase,(.L_0 - __nv_reservedSMEM_allocation_phase)
__nv_reservedSMEM_allocation_phase:
	.zero		1
.L_0:
	.zero		7
	.weak		__nv_reservedSMEM_devtool_atexit_pc
	.type		__nv_reservedSMEM_devtool_atexit_pc,@object
	.size		__nv_reservedSMEM_devtool_atexit_pc,(__nv_reservedSMEM_allocation_mask - __nv_reservedSMEM_devtool_atexit_pc)
__nv_reservedSMEM_devtool_atexit_pc:
	.zero		8
	.weak		__nv_reservedSMEM_allocation_mask
	.type		__nv_reservedSMEM_allocation_mask,@object
	.size		__nv_reservedSMEM_allocation_mask,(.L_2 - __nv_reservedSMEM_allocation_mask)
__nv_reservedSMEM_allocation_mask:
	.zero		4
.L_2:


//--------------------- .nv.constant0.matmul_kernel --------------------------
	.section	.nv.constant0.matmul_kernel,"a",@progbits
	.sectionflags	@""
	.align	4
.nv.constant0.matmul_kernel:
	.zero		976


//--------------------- SYMBOLS --------------------------

	.type		.nv.reservedSmem.offset0,@object
	.size		.nv.reservedSmem.offset0,0x4
	.type		.nv.reservedSmem.cap,@object
	.size		.nv.reservedSmem.cap,0x4
